//
// Generated by NVIDIA NVVM Compiler
//
// Compiler Build ID: CL-36424714
// Cuda compilation tools, release 13.0, V13.0.88
// Based on NVVM 20.0.0
//

.version 9.0
.target sm_100
.address_size 64

	// .globl	_Z17compute_xyzkernelPfP9RGBDpixelS_S_

.visible .entry _Z17compute_xyzkernelPfP9RGBDpixelS_S_(
	.param .u64 .ptr .align 1 _Z17compute_xyzkernelPfP9RGBDpixelS_S__param_0,
	.param .u64 .ptr .align 1 _Z17compute_xyzkernelPfP9RGBDpixelS_S__param_1,
	.param .u64 .ptr .align 1 _Z17compute_xyzkernelPfP9RGBDpixelS_S__param_2,
	.param .u64 .ptr .align 1 _Z17compute_xyzkernelPfP9RGBDpixelS_S__param_3
)
{
	.reg .b16 	%rs<2>;
	.reg .b32 	%r<11>;
	.reg .b32 	%f<33>;
	.reg .b64 	%rd<13>;
	.reg .b64 	%fd<3>;

	ld.param.u64 	%rd1, [_Z17compute_xyzkernelPfP9RGBDpixelS_S__param_0];
	ld.param.u64 	%rd2, [_Z17compute_xyzkernelPfP9RGBDpixelS_S__param_1];
	ld.param.u64 	%rd3, [_Z17compute_xyzkernelPfP9RGBDpixelS_S__param_2];
	ld.param.u64 	%rd4, [_Z17compute_xyzkernelPfP9RGBDpixelS_S__param_3];
	cvta.to.global.u64 	%rd5, %rd1;
	cvta.to.global.u64 	%rd6, %rd4;
	cvta.to.global.u64 	%rd7, %rd3;
	cvta.to.global.u64 	%rd8, %rd2;
	mov.u32 	%r1, %ctaid.x;
	mov.u32 	%r2, %tid.x;
	mov.u32 	%r3, %ntid.x;
	mad.lo.s32 	%r4, %r1, %r3, %r2;
	mul.wide.u32 	%rd9, %r4, 5;
	add.s64 	%rd10, %rd8, %rd9;
	ld.global.u8 	%r5, [%rd10+3];
	ld.global.u8 	%rs1, [%rd10+4];
	mul.wide.u16 	%r6, %rs1, 256;
	or.b32  	%r7, %r6, %r5;
	cvt.rn.f64.u32 	%fd1, %r7;
	div.rn.f64 	%fd2, %fd1, 0d408F400000000000;
	cvt.rn.f32.f64 	%f1, %fd2;
	add.s32 	%r8, %r1, 1;
	cvt.rn.f32.u32 	%f2, %r8;
	ld.global.f32 	%f3, [%rd7+8];
	sub.f32 	%f4, %f2, %f3;
	mul.f32 	%f5, %f4, %f1;
	ld.global.f32 	%f6, [%rd7];
	div.rn.f32 	%f7, %f5, %f6;
	add.s32 	%r9, %r2, 1;
	cvt.rn.f32.u32 	%f8, %r9;
	ld.global.f32 	%f9, [%rd7+20];
	sub.f32 	%f10, %f8, %f9;
	neg.f32 	%f11, %f10;
	mul.f32 	%f12, %f11, %f1;
	ld.global.f32 	%f13, [%rd7+16];
	div.rn.f32 	%f14, %f12, %f13;
	ld.global.f32 	%f15, [%rd6];
	mul.f32 	%f16, %f15, %f7;
	ld.global.f32 	%f17, [%rd6+4];
	fma.rn.f32 	%f18, %f17, %f1, %f16;
	ld.global.f32 	%f19, [%rd6+8];
	fma.rn.f32 	%f20, %f19, %f14, %f18;
	mul.lo.s32 	%r10, %r4, 3;
	mul.wide.u32 	%rd11, %r10, 4;
	add.s64 	%rd12, %rd5, %rd11;
	st.global.f32 	[%rd12], %f20;
	ld.global.f32 	%f21, [%rd6+12];
	ld.global.f32 	%f22, [%rd6+16];
	mul.f32 	%f23, %f22, %f1;
	fma.rn.f32 	%f24, %f7, %f21, %f23;
	ld.global.f32 	%f25, [%rd6+20];
	fma.rn.f32 	%f26, %f14, %f25, %f24;
	st.global.f32 	[%rd12+4], %f26;
	ld.global.f32 	%f27, [%rd6+24];
	ld.global.f32 	%f28, [%rd6+28];
	mul.f32 	%f29, %f28, %f1;
	fma.rn.f32 	%f30, %f7, %f27, %f29;
	ld.global.f32 	%f31, [%rd6+32];
	fma.rn.f32 	%f32, %f14, %f31, %f30;
	st.global.f32 	[%rd12+8], %f32;
	ret;

}
	// .globl	_Z17fillInBeIndexFullPjS_S_j
.visible .entry _Z17fillInBeIndexFullPjS_S_j(
	.param .u64 .ptr .align 1 _Z17fillInBeIndexFullPjS_S_j_param_0,
	.param .u64 .ptr .align 1 _Z17fillInBeIndexFullPjS_S_j_param_1,
	.param .u64 .ptr .align 1 _Z17fillInBeIndexFullPjS_S_j_param_2,
	.param .u32 _Z17fillInBeIndexFullPjS_S_j_param_3
)
{
	.reg .pred 	%p<2>;
	.reg .b32 	%r<13>;
	.reg .b64 	%rd<15>;

	ld.param.u64 	%rd1, [_Z17fillInBeIndexFullPjS_S_j_param_0];
	ld.param.u64 	%rd2, [_Z17fillInBeIndexFullPjS_S_j_param_1];
	ld.param.u64 	%rd3, [_Z17fillInBeIndexFullPjS_S_j_param_2];
	ld.param.u32 	%r2, [_Z17fillInBeIndexFullPjS_S_j_param_3];
	mov.u32 	%r3, %tid.x;
	mov.u32 	%r4, %ctaid.x;
	mov.u32 	%r5, %ntid.x;
	mad.lo.s32 	%r1, %r4, %r5, %r3;
	setp.ge.u32 	%p1, %r1, %r2;
	@%p1 bra 	$L__BB1_2;
	cvta.to.global.u64 	%rd4, %rd2;
	cvta.to.global.u64 	%rd5, %rd3;
	cvta.to.global.u64 	%rd6, %rd1;
	shl.b32 	%r6, %r1, 1;
	mul.wide.s32 	%rd7, %r6, 4;
	add.s64 	%rd8, %rd4, %rd7;
	ld.global.u32 	%r7, [%rd8];
	mul.wide.s32 	%rd9, %r1, 4;
	add.s64 	%rd10, %rd5, %rd9;
	ld.global.u32 	%r8, [%rd10];
	shl.b32 	%r9, %r8, 1;
	mul.wide.u32 	%rd11, %r9, 4;
	add.s64 	%rd12, %rd6, %rd11;
	st.global.u32 	[%rd12], %r7;
	ld.global.u32 	%r10, [%rd8+4];
	ld.global.u32 	%r11, [%rd10];
	shl.b32 	%r12, %r11, 1;
	mul.wide.u32 	%rd13, %r12, 4;
	add.s64 	%rd14, %rd6, %rd13;
	st.global.u32 	[%rd14+4], %r10;
$L__BB1_2:
	ret;

}
	// .globl	_Z18compute_TSDFGPUboxPfS_S_S_fPjP9RGBDpixelS0_S0_S_PKfiiiiiiif
.visible .entry _Z18compute_TSDFGPUboxPfS_S_S_fPjP9RGBDpixelS0_S0_S_PKfiiiiiiif(
	.param .u64 .ptr .align 1 _Z18compute_TSDFGPUboxPfS_S_S_fPjP9RGBDpixelS0_S0_S_PKfiiiiiiif_param_0,
	.param .u64 .ptr .align 1 _Z18compute_TSDFGPUboxPfS_S_S_fPjP9RGBDpixelS0_S0_S_PKfiiiiiiif_param_1,
	.param .u64 .ptr .align 1 _Z18compute_TSDFGPUboxPfS_S_S_fPjP9RGBDpixelS0_S0_S_PKfiiiiiiif_param_2,
	.param .u64 .ptr .align 1 _Z18compute_TSDFGPUboxPfS_S_S_fPjP9RGBDpixelS0_S0_S_PKfiiiiiiif_param_3,
	.param .f32 _Z18compute_TSDFGPUboxPfS_S_S_fPjP9RGBDpixelS0_S0_S_PKfiiiiiiif_param_4,
	.param .u64 .ptr .align 1 _Z18compute_TSDFGPUboxPfS_S_S_fPjP9RGBDpixelS0_S0_S_PKfiiiiiiif_param_5,
	.param .u64 .ptr .align 1 _Z18compute_TSDFGPUboxPfS_S_S_fPjP9RGBDpixelS0_S0_S_PKfiiiiiiif_param_6,
	.param .u64 .ptr .align 1 _Z18compute_TSDFGPUboxPfS_S_S_fPjP9RGBDpixelS0_S0_S_PKfiiiiiiif_param_7,
	.param .u64 .ptr .align 1 _Z18compute_TSDFGPUboxPfS_S_S_fPjP9RGBDpixelS0_S0_S_PKfiiiiiiif_param_8,
	.param .u64 .ptr .align 1 _Z18compute_TSDFGPUboxPfS_S_S_fPjP9RGBDpixelS0_S0_S_PKfiiiiiiif_param_9,
	.param .u64 .ptr .align 1 _Z18compute_TSDFGPUboxPfS_S_S_fPjP9RGBDpixelS0_S0_S_PKfiiiiiiif_param_10,
	.param .u32 _Z18compute_TSDFGPUboxPfS_S_S_fPjP9RGBDpixelS0_S0_S_PKfiiiiiiif_param_11,
	.param .u32 _Z18compute_TSDFGPUboxPfS_S_S_fPjP9RGBDpixelS0_S0_S_PKfiiiiiiif_param_12,
	.param .u32 _Z18compute_TSDFGPUboxPfS_S_S_fPjP9RGBDpixelS0_S0_S_PKfiiiiiiif_param_13,
	.param .u32 _Z18compute_TSDFGPUboxPfS_S_S_fPjP9RGBDpixelS0_S0_S_PKfiiiiiiif_param_14,
	.param .u32 _Z18compute_TSDFGPUboxPfS_S_S_fPjP9RGBDpixelS0_S0_S_PKfiiiiiiif_param_15,
	.param .u32 _Z18compute_TSDFGPUboxPfS_S_S_fPjP9RGBDpixelS0_S0_S_PKfiiiiiiif_param_16,
	.param .u32 _Z18compute_TSDFGPUboxPfS_S_S_fPjP9RGBDpixelS0_S0_S_PKfiiiiiiif_param_17,
	.param .f32 _Z18compute_TSDFGPUboxPfS_S_S_fPjP9RGBDpixelS0_S0_S_PKfiiiiiiif_param_18
)
{
	.reg .pred 	%p<82>;
	.reg .b16 	%rs<4>;
	.reg .b32 	%r<285>;
	.reg .b32 	%f<346>;
	.reg .b64 	%rd<154>;
	.reg .b64 	%fd<86>;

	ld.param.u64 	%rd14, [_Z18compute_TSDFGPUboxPfS_S_S_fPjP9RGBDpixelS0_S0_S_PKfiiiiiiif_param_0];
	ld.param.u64 	%rd10, [_Z18compute_TSDFGPUboxPfS_S_S_fPjP9RGBDpixelS0_S0_S_PKfiiiiiiif_param_1];
	ld.param.u64 	%rd11, [_Z18compute_TSDFGPUboxPfS_S_S_fPjP9RGBDpixelS0_S0_S_PKfiiiiiiif_param_2];
	ld.param.u64 	%rd12, [_Z18compute_TSDFGPUboxPfS_S_S_fPjP9RGBDpixelS0_S0_S_PKfiiiiiiif_param_3];
	ld.param.f32 	%f83, [_Z18compute_TSDFGPUboxPfS_S_S_fPjP9RGBDpixelS0_S0_S_PKfiiiiiiif_param_4];
	ld.param.u64 	%rd15, [_Z18compute_TSDFGPUboxPfS_S_S_fPjP9RGBDpixelS0_S0_S_PKfiiiiiiif_param_5];
	ld.param.u64 	%rd16, [_Z18compute_TSDFGPUboxPfS_S_S_fPjP9RGBDpixelS0_S0_S_PKfiiiiiiif_param_7];
	ld.param.u64 	%rd17, [_Z18compute_TSDFGPUboxPfS_S_S_fPjP9RGBDpixelS0_S0_S_PKfiiiiiiif_param_8];
	ld.param.u64 	%rd18, [_Z18compute_TSDFGPUboxPfS_S_S_fPjP9RGBDpixelS0_S0_S_PKfiiiiiiif_param_9];
	ld.param.u64 	%rd19, [_Z18compute_TSDFGPUboxPfS_S_S_fPjP9RGBDpixelS0_S0_S_PKfiiiiiiif_param_10];
	ld.param.u32 	%r135, [_Z18compute_TSDFGPUboxPfS_S_S_fPjP9RGBDpixelS0_S0_S_PKfiiiiiiif_param_11];
	ld.param.u32 	%r136, [_Z18compute_TSDFGPUboxPfS_S_S_fPjP9RGBDpixelS0_S0_S_PKfiiiiiiif_param_12];
	ld.param.u32 	%r137, [_Z18compute_TSDFGPUboxPfS_S_S_fPjP9RGBDpixelS0_S0_S_PKfiiiiiiif_param_13];
	ld.param.u32 	%r138, [_Z18compute_TSDFGPUboxPfS_S_S_fPjP9RGBDpixelS0_S0_S_PKfiiiiiiif_param_14];
	ld.param.u32 	%r139, [_Z18compute_TSDFGPUboxPfS_S_S_fPjP9RGBDpixelS0_S0_S_PKfiiiiiiif_param_15];
	ld.param.f32 	%f84, [_Z18compute_TSDFGPUboxPfS_S_S_fPjP9RGBDpixelS0_S0_S_PKfiiiiiiif_param_18];
	cvta.to.global.u64 	%rd1, %rd17;
	cvta.to.global.u64 	%rd2, %rd14;
	cvta.to.global.u64 	%rd3, %rd18;
	cvta.to.global.u64 	%rd4, %rd16;
	cvta.to.global.u64 	%rd5, %rd15;
	cvta.to.global.u64 	%rd6, %rd19;
	mov.u32 	%r1, %tid.x;
	mov.u32 	%r142, %ctaid.x;
	mov.u32 	%r143, %ntid.x;
	mul.lo.s32 	%r2, %r142, %r143;
	add.s32 	%r3, %r2, %r1;
	mul.lo.s32 	%r144, %r136, %r135;
	mul.lo.s32 	%r4, %r144, %r137;
	setp.gt.s32 	%p5, %r3, %r4;
	@%p5 bra 	$L__BB2_78;
	ld.global.f32 	%f85, [%rd6+48];
	add.f32 	%f86, %f85, %f85;
	cvt.rn.f32.s32 	%f87, %r135;
	div.rn.f32 	%f1, %f86, %f87;
	ld.global.f32 	%f88, [%rd6+52];
	add.f32 	%f89, %f88, %f88;
	cvt.rn.f32.s32 	%f90, %r136;
	div.rn.f32 	%f2, %f89, %f90;
	ld.global.f32 	%f91, [%rd6+56];
	add.f32 	%f92, %f91, %f91;
	cvt.rn.f32.s32 	%f93, %r137;
	div.rn.f32 	%f3, %f92, %f93;
	mul.lo.s32 	%r5, %r137, %r136;
	setp.lt.s32 	%p6, %r138, 1;
	@%p6 bra 	$L__BB2_13;
	and.b32  	%r6, %r138, 7;
	setp.lt.u32 	%p7, %r138, 8;
	mov.b32 	%r230, 0;
	@%p7 bra 	$L__BB2_5;
	and.b32  	%r230, %r138, 2147483640;
	mov.b32 	%r228, 0;
	mul.wide.s32 	%rd22, %r4, 4;
$L__BB2_4:
	.pragma "nounroll";
	mad.lo.s32 	%r147, %r228, %r4, %r3;
	mul.wide.s32 	%rd20, %r147, 4;
	add.s64 	%rd21, %rd2, %rd20;
	mov.b32 	%r148, 0;
	st.global.u32 	[%rd21], %r148;
	add.s64 	%rd23, %rd21, %rd22;
	st.global.u32 	[%rd23], %r148;
	add.s64 	%rd24, %rd23, %rd22;
	st.global.u32 	[%rd24], %r148;
	add.s64 	%rd25, %rd24, %rd22;
	st.global.u32 	[%rd25], %r148;
	add.s64 	%rd26, %rd25, %rd22;
	st.global.u32 	[%rd26], %r148;
	add.s64 	%rd27, %rd26, %rd22;
	st.global.u32 	[%rd27], %r148;
	add.s64 	%rd28, %rd27, %rd22;
	st.global.u32 	[%rd28], %r148;
	add.s64 	%rd29, %rd28, %rd22;
	st.global.u32 	[%rd29], %r148;
	add.s32 	%r228, %r228, 8;
	setp.ne.s32 	%p8, %r228, %r230;
	@%p8 bra 	$L__BB2_4;
$L__BB2_5:
	setp.eq.s32 	%p9, %r6, 0;
	@%p9 bra 	$L__BB2_13;
	and.b32  	%r11, %r138, 3;
	setp.lt.u32 	%p10, %r6, 4;
	@%p10 bra 	$L__BB2_8;
	mad.lo.s32 	%r149, %r230, %r4, %r3;
	mul.wide.s32 	%rd30, %r149, 4;
	add.s64 	%rd31, %rd2, %rd30;
	mov.b32 	%r150, 0;
	st.global.u32 	[%rd31], %r150;
	mul.wide.s32 	%rd32, %r4, 4;
	add.s64 	%rd33, %rd31, %rd32;
	st.global.u32 	[%rd33], %r150;
	add.s64 	%rd34, %rd33, %rd32;
	st.global.u32 	[%rd34], %r150;
	add.s64 	%rd35, %rd34, %rd32;
	st.global.u32 	[%rd35], %r150;
	add.s32 	%r230, %r230, 4;
$L__BB2_8:
	setp.eq.s32 	%p11, %r11, 0;
	@%p11 bra 	$L__BB2_13;
	setp.eq.s32 	%p12, %r11, 1;
	@%p12 bra 	$L__BB2_11;
	mad.lo.s32 	%r151, %r230, %r4, %r3;
	mul.wide.s32 	%rd36, %r151, 4;
	add.s64 	%rd37, %rd2, %rd36;
	mov.b32 	%r152, 0;
	st.global.u32 	[%rd37], %r152;
	mul.wide.s32 	%rd38, %r4, 4;
	add.s64 	%rd39, %rd37, %rd38;
	st.global.u32 	[%rd39], %r152;
	add.s32 	%r230, %r230, 2;
$L__BB2_11:
	and.b32  	%r153, %r138, 1;
	setp.eq.b32 	%p13, %r153, 1;
	not.pred 	%p14, %p13;
	@%p14 bra 	$L__BB2_13;
	mad.lo.s32 	%r154, %r230, %r4, %r3;
	mul.wide.s32 	%rd40, %r154, 4;
	add.s64 	%rd41, %rd2, %rd40;
	mov.b32 	%r155, 0;
	st.global.u32 	[%rd41], %r155;
$L__BB2_13:
	ld.param.u32 	%r222, [_Z18compute_TSDFGPUboxPfS_S_S_fPjP9RGBDpixelS0_S0_S_PKfiiiiiiif_param_16];
	cvta.to.global.u64 	%rd42, %rd11;
	cvta.to.global.u64 	%rd43, %rd10;
	ld.global.f32 	%f94, [%rd6+48];
	cvt.f64.f32 	%fd3, %f94;
	div.s32 	%r156, %r3, %r5;
	rem.s32 	%r157, %r156, %r135;
	cvt.rn.f32.s32 	%f95, %r157;
	cvt.f64.f32 	%fd4, %f95;
	add.f64 	%fd5, %fd4, 0d3FE0000000000000;
	cvt.f64.f32 	%fd1, %f1;
	mul.f64 	%fd6, %fd5, %fd1;
	sub.f64 	%fd7, %fd6, %fd3;
	cvt.rn.f32.f64 	%f96, %fd7;
	ld.global.f32 	%f97, [%rd6+52];
	cvt.f64.f32 	%fd8, %f97;
	div.s32 	%r158, %r3, %r137;
	rem.s32 	%r159, %r158, %r136;
	cvt.rn.f32.s32 	%f98, %r159;
	cvt.f64.f32 	%fd9, %f98;
	add.f64 	%fd10, %fd9, 0d3FE0000000000000;
	cvt.f64.f32 	%fd11, %f2;
	mul.f64 	%fd12, %fd10, %fd11;
	sub.f64 	%fd13, %fd12, %fd8;
	cvt.rn.f32.f64 	%f99, %fd13;
	ld.global.f32 	%f100, [%rd6+56];
	cvt.f64.f32 	%fd14, %f100;
	mul.lo.s32 	%r160, %r158, %r137;
	sub.s32 	%r161, %r3, %r160;
	cvt.rn.f32.s32 	%f101, %r161;
	cvt.f64.f32 	%fd15, %f101;
	add.f64 	%fd16, %fd15, 0d3FE0000000000000;
	cvt.f64.f32 	%fd17, %f3;
	mul.f64 	%fd18, %fd16, %fd17;
	sub.f64 	%fd19, %fd18, %fd14;
	cvt.rn.f32.f64 	%f102, %fd19;
	ld.global.f32 	%f103, [%rd6];
	ld.global.f32 	%f104, [%rd6+12];
	mul.f32 	%f105, %f104, %f99;
	fma.rn.f32 	%f106, %f103, %f96, %f105;
	ld.global.f32 	%f107, [%rd6+24];
	fma.rn.f32 	%f108, %f107, %f102, %f106;
	ld.global.f32 	%f109, [%rd6+36];
	add.f32 	%f4, %f109, %f108;
	ld.global.f32 	%f110, [%rd6+4];
	ld.global.f32 	%f111, [%rd6+16];
	mul.f32 	%f112, %f111, %f99;
	fma.rn.f32 	%f113, %f110, %f96, %f112;
	ld.global.f32 	%f114, [%rd6+28];
	fma.rn.f32 	%f115, %f114, %f102, %f113;
	ld.global.f32 	%f116, [%rd6+40];
	add.f32 	%f5, %f116, %f115;
	ld.global.f32 	%f117, [%rd6+8];
	ld.global.f32 	%f118, [%rd6+20];
	mul.f32 	%f119, %f118, %f99;
	fma.rn.f32 	%f120, %f117, %f96, %f119;
	ld.global.f32 	%f121, [%rd6+32];
	fma.rn.f32 	%f122, %f121, %f102, %f120;
	ld.global.f32 	%f123, [%rd6+44];
	add.f32 	%f6, %f123, %f122;
	ld.global.f32 	%f124, [%rd43];
	ld.global.f32 	%f125, [%rd43+12];
	mul.f32 	%f126, %f5, %f125;
	fma.rn.f32 	%f127, %f4, %f124, %f126;
	ld.global.f32 	%f128, [%rd43+24];
	fma.rn.f32 	%f129, %f6, %f128, %f127;
	ld.global.f32 	%f130, [%rd43+4];
	ld.global.f32 	%f131, [%rd43+16];
	mul.f32 	%f132, %f5, %f131;
	fma.rn.f32 	%f133, %f4, %f130, %f132;
	ld.global.f32 	%f134, [%rd43+28];
	fma.rn.f32 	%f7, %f6, %f134, %f133;
	ld.global.f32 	%f135, [%rd43+8];
	neg.f32 	%f136, %f135;
	mul.f32 	%f137, %f4, %f136;
	ld.global.f32 	%f138, [%rd43+20];
	mul.f32 	%f139, %f5, %f138;
	sub.f32 	%f140, %f137, %f139;
	ld.global.f32 	%f141, [%rd43+32];
	mul.f32 	%f142, %f6, %f141;
	sub.f32 	%f143, %f140, %f142;
	ld.global.f32 	%f144, [%rd42];
	mul.f32 	%f145, %f129, %f144;
	div.rn.f32 	%f146, %f145, %f7;
	ld.global.f32 	%f147, [%rd42+8];
	add.f32 	%f148, %f147, %f146;
	cvt.f64.f32 	%fd20, %f148;
	add.f64 	%fd21, %fd20, 0d3FE0000000000000;
	cvt.rmi.f64.f64 	%fd22, %fd21;
	add.f64 	%fd23, %fd22, 0dBFF0000000000000;
	cvt.rzi.s32.f64 	%r16, %fd23;
	ld.global.f32 	%f149, [%rd42+16];
	mul.f32 	%f150, %f143, %f149;
	div.rn.f32 	%f151, %f150, %f7;
	ld.global.f32 	%f152, [%rd42+20];
	add.f32 	%f153, %f152, %f151;
	cvt.f64.f32 	%fd24, %f153;
	add.f64 	%fd25, %fd24, 0d3FE0000000000000;
	cvt.rmi.f64.f64 	%fd26, %fd25;
	add.f64 	%fd27, %fd26, 0dBFF0000000000000;
	cvt.rzi.s32.f64 	%r17, %fd27;
	setp.lt.s32 	%p15, %r16, 0;
	setp.ge.s32 	%p16, %r16, %r139;
	or.pred  	%p17, %p15, %p16;
	setp.lt.s32 	%p18, %r17, 0;
	setp.ge.s32 	%p19, %r17, %r222;
	or.pred  	%p20, %p18, %p19;
	or.pred  	%p22, %p17, %p20;
	cvt.f64.f32 	%fd28, %f7;
	setp.lt.f64 	%p23, %fd28, 0d3F1A36E2EB1C432D;
	or.pred  	%p24, %p22, %p23;
	@%p24 bra 	$L__BB2_78;
	cvta.to.global.u64 	%rd44, %rd12;
	ld.global.f32 	%f154, [%rd44];
	sub.f32 	%f155, %f4, %f154;
	div.rn.f32 	%f156, %f155, %f83;
	cvt.rmi.f32.f32 	%f157, %f156;
	cvt.rzi.s32.f32 	%r18, %f157;
	ld.global.f32 	%f158, [%rd44+4];
	sub.f32 	%f159, %f5, %f158;
	div.rn.f32 	%f160, %f159, %f83;
	cvt.rmi.f32.f32 	%f161, %f160;
	cvt.rzi.s32.f32 	%r19, %f161;
	ld.global.f32 	%f162, [%rd44+8];
	sub.f32 	%f163, %f6, %f162;
	div.rn.f32 	%f164, %f163, %f83;
	cvt.rmi.f32.f32 	%f165, %f164;
	cvt.rzi.s32.f32 	%r20, %f165;
	setp.lt.s32 	%p26, %r18, 0;
	mov.pred 	%p80, -1;
	@%p26 bra 	$L__BB2_16;
	ld.global.u32 	%r162, [%rd5];
	setp.gt.u32 	%p80, %r18, %r162;
$L__BB2_16:
	setp.lt.s32 	%p28, %r19, 0;
	or.pred  	%p29, %p80, %p28;
	mov.pred 	%p81, -1;
	@%p29 bra 	$L__BB2_18;
	ld.global.u32 	%r163, [%rd5+4];
	setp.gt.u32 	%p81, %r19, %r163;
$L__BB2_18:
	setp.lt.s32 	%p30, %r20, 0;
	or.pred  	%p31, %p81, %p30;
	@%p31 bra 	$L__BB2_78;
	ld.global.u32 	%r21, [%rd5+8];
	setp.gt.u32 	%p32, %r20, %r21;
	@%p32 bra 	$L__BB2_78;
	ld.global.u32 	%r22, [%rd5+4];
	mad.lo.s32 	%r165, %r22, %r18, %r19;
	mad.lo.s32 	%r166, %r165, %r21, %r20;
	shl.b32 	%r167, %r166, 1;
	mul.wide.s32 	%rd45, %r167, 4;
	add.s64 	%rd46, %rd4, %rd45;
	ld.global.u32 	%r168, [%rd46];
	setp.eq.s32 	%p33, %r168, 0;
	selp.u32 	%r232, 1, 0, %p33;
	ld.global.u32 	%r24, [%rd5];
	add.f64 	%fd2, %fd1, %fd1;
	add.s64 	%rd7, %rd1, 8;
	mov.f32 	%f333, 0f41A0CCCD;
	mov.b32 	%r270, 0;
$L__BB2_21:
	sub.s32 	%r170, %r18, %r232;
	max.s32 	%r234, %r170, 0;
	add.s32 	%r171, %r18, %r232;
	add.s32 	%r172, %r171, 1;
	min.s32 	%r28, %r24, %r172;
	setp.ge.s32 	%p34, %r234, %r28;
	mov.b32 	%r271, -1;
	@%p34 bra 	$L__BB2_53;
	sub.s32 	%r174, %r19, %r232;
	max.s32 	%r29, %r174, 0;
	add.s32 	%r175, %r19, %r232;
	add.s32 	%r176, %r175, 1;
	min.s32 	%r30, %r22, %r176;
	sub.s32 	%r177, %r20, %r232;
	max.s32 	%r31, %r177, 0;
	add.s32 	%r178, %r20, %r232;
	add.s32 	%r179, %r178, 1;
	min.s32 	%r32, %r21, %r179;
	mov.b32 	%r271, -1;
$L__BB2_23:
	setp.ge.s32 	%p35, %r29, %r30;
	@%p35 bra 	$L__BB2_52;
	mov.u32 	%r237, %r29;
$L__BB2_25:
	setp.ge.s32 	%p36, %r31, %r32;
	@%p36 bra 	$L__BB2_51;
	mad.lo.s32 	%r180, %r22, %r234, %r237;
	mul.lo.s32 	%r39, %r180, %r21;
	mov.u32 	%r240, %r31;
$L__BB2_27:
	add.s32 	%r181, %r39, %r240;
	shl.b32 	%r182, %r181, 1;
	mul.wide.u32 	%rd47, %r182, 4;
	add.s64 	%rd48, %rd4, %rd47;
	ld.global.u32 	%r244, [%rd48];
	add.s32 	%r267, %r244, -1;
	ld.global.u32 	%r183, [%rd48+4];
	add.s32 	%r45, %r183, -1;
	setp.ge.u32 	%p37, %r267, %r45;
	@%p37 bra 	$L__BB2_50;
	max.u32 	%r185, %r244, %r45;
	sub.s32 	%r186, %r185, %r244;
	add.s32 	%r46, %r186, 1;
	and.b32  	%r47, %r46, 3;
	setp.lt.u32 	%p38, %r186, 3;
	@%p38 bra 	$L__BB2_40;
	and.b32  	%r187, %r46, -4;
	neg.s32 	%r243, %r187;
$L__BB2_30:
	.pragma "nounroll";
	mul.wide.s32 	%rd49, %r267, 4;
	add.s64 	%rd8, %rd7, %rd49;
	ld.global.u32 	%r54, [%rd8+-8];
	mul.lo.s32 	%r188, %r54, 3;
	mul.wide.u32 	%rd50, %r188, 4;
	add.s64 	%rd51, %rd3, %rd50;
	ld.global.f32 	%f168, [%rd51];
	add.s32 	%r189, %r188, 1;
	mul.wide.u32 	%rd52, %r189, 4;
	add.s64 	%rd53, %rd3, %rd52;
	ld.global.f32 	%f169, [%rd53];
	add.s32 	%r190, %r188, 2;
	mul.wide.u32 	%rd54, %r190, 4;
	add.s64 	%rd55, %rd3, %rd54;
	ld.global.f32 	%f170, [%rd55];
	sub.f32 	%f171, %f4, %f168;
	abs.f32 	%f13, %f171;
	sub.f32 	%f172, %f5, %f169;
	abs.f32 	%f14, %f172;
	sub.f32 	%f173, %f6, %f170;
	abs.f32 	%f15, %f173;
	cvt.f64.f32 	%fd30, %f13;
	cvt.f64.f32 	%fd31, %f14;
	min.f64 	%fd33, %fd30, %fd31;
	cvt.f64.f32 	%fd34, %f15;
	min.f64 	%fd36, %fd33, %fd34;
	setp.geu.f64 	%p39, %fd36, %fd2;
	@%p39 bra 	$L__BB2_32;
	mul.f32 	%f174, %f14, %f14;
	fma.rn.f32 	%f175, %f13, %f13, %f174;
	fma.rn.f32 	%f176, %f15, %f15, %f175;
	sqrt.rn.f32 	%f177, %f176;
	setp.lt.f32 	%p40, %f177, %f333;
	selp.f32 	%f333, %f177, %f333, %p40;
	selp.b32 	%r270, %r54, %r270, %p40;
	selp.b32 	%r271, 1, %r271, %p40;
$L__BB2_32:
	ld.global.u32 	%r59, [%rd8+-4];
	mul.lo.s32 	%r191, %r59, 3;
	mul.wide.u32 	%rd56, %r191, 4;
	add.s64 	%rd57, %rd3, %rd56;
	ld.global.f32 	%f178, [%rd57];
	add.s32 	%r192, %r191, 1;
	mul.wide.u32 	%rd58, %r192, 4;
	add.s64 	%rd59, %rd3, %rd58;
	ld.global.f32 	%f179, [%rd59];
	add.s32 	%r193, %r191, 2;
	mul.wide.u32 	%rd60, %r193, 4;
	add.s64 	%rd61, %rd3, %rd60;
	ld.global.f32 	%f180, [%rd61];
	sub.f32 	%f181, %f4, %f178;
	abs.f32 	%f18, %f181;
	sub.f32 	%f182, %f5, %f179;
	abs.f32 	%f19, %f182;
	sub.f32 	%f183, %f6, %f180;
	abs.f32 	%f20, %f183;
	cvt.f64.f32 	%fd37, %f18;
	cvt.f64.f32 	%fd38, %f19;
	min.f64 	%fd40, %fd37, %fd38;
	cvt.f64.f32 	%fd41, %f20;
	min.f64 	%fd43, %fd40, %fd41;
	setp.geu.f64 	%p41, %fd43, %fd2;
	@%p41 bra 	$L__BB2_34;
	mul.f32 	%f184, %f19, %f19;
	fma.rn.f32 	%f185, %f18, %f18, %f184;
	fma.rn.f32 	%f186, %f20, %f20, %f185;
	sqrt.rn.f32 	%f187, %f186;
	setp.lt.f32 	%p42, %f187, %f333;
	selp.f32 	%f333, %f187, %f333, %p42;
	selp.b32 	%r270, %r59, %r270, %p42;
	selp.b32 	%r271, 1, %r271, %p42;
$L__BB2_34:
	ld.global.u32 	%r64, [%rd8];
	mul.lo.s32 	%r194, %r64, 3;
	mul.wide.u32 	%rd62, %r194, 4;
	add.s64 	%rd63, %rd3, %rd62;
	ld.global.f32 	%f188, [%rd63];
	add.s32 	%r195, %r194, 1;
	mul.wide.u32 	%rd64, %r195, 4;
	add.s64 	%rd65, %rd3, %rd64;
	ld.global.f32 	%f189, [%rd65];
	add.s32 	%r196, %r194, 2;
	mul.wide.u32 	%rd66, %r196, 4;
	add.s64 	%rd67, %rd3, %rd66;
	ld.global.f32 	%f190, [%rd67];
	sub.f32 	%f191, %f4, %f188;
	abs.f32 	%f23, %f191;
	sub.f32 	%f192, %f5, %f189;
	abs.f32 	%f24, %f192;
	sub.f32 	%f193, %f6, %f190;
	abs.f32 	%f25, %f193;
	cvt.f64.f32 	%fd44, %f23;
	cvt.f64.f32 	%fd45, %f24;
	min.f64 	%fd47, %fd44, %fd45;
	cvt.f64.f32 	%fd48, %f25;
	min.f64 	%fd50, %fd47, %fd48;
	setp.geu.f64 	%p43, %fd50, %fd2;
	@%p43 bra 	$L__BB2_36;
	mul.f32 	%f194, %f24, %f24;
	fma.rn.f32 	%f195, %f23, %f23, %f194;
	fma.rn.f32 	%f196, %f25, %f25, %f195;
	sqrt.rn.f32 	%f197, %f196;
	setp.lt.f32 	%p44, %f197, %f333;
	selp.f32 	%f333, %f197, %f333, %p44;
	selp.b32 	%r270, %r64, %r270, %p44;
	selp.b32 	%r271, 1, %r271, %p44;
$L__BB2_36:
	ld.global.u32 	%r69, [%rd8+4];
	mul.lo.s32 	%r197, %r69, 3;
	mul.wide.u32 	%rd68, %r197, 4;
	add.s64 	%rd69, %rd3, %rd68;
	ld.global.f32 	%f198, [%rd69];
	add.s32 	%r198, %r197, 1;
	mul.wide.u32 	%rd70, %r198, 4;
	add.s64 	%rd71, %rd3, %rd70;
	ld.global.f32 	%f199, [%rd71];
	add.s32 	%r199, %r197, 2;
	mul.wide.u32 	%rd72, %r199, 4;
	add.s64 	%rd73, %rd3, %rd72;
	ld.global.f32 	%f200, [%rd73];
	sub.f32 	%f201, %f4, %f198;
	abs.f32 	%f28, %f201;
	sub.f32 	%f202, %f5, %f199;
	abs.f32 	%f29, %f202;
	sub.f32 	%f203, %f6, %f200;
	abs.f32 	%f30, %f203;
	cvt.f64.f32 	%fd51, %f28;
	cvt.f64.f32 	%fd52, %f29;
	min.f64 	%fd54, %fd51, %fd52;
	cvt.f64.f32 	%fd55, %f30;
	min.f64 	%fd57, %fd54, %fd55;
	setp.geu.f64 	%p45, %fd57, %fd2;
	@%p45 bra 	$L__BB2_38;
	mul.f32 	%f204, %f29, %f29;
	fma.rn.f32 	%f205, %f28, %f28, %f204;
	fma.rn.f32 	%f206, %f30, %f30, %f205;
	sqrt.rn.f32 	%f207, %f206;
	setp.lt.f32 	%p46, %f207, %f333;
	selp.f32 	%f333, %f207, %f333, %p46;
	selp.b32 	%r270, %r69, %r270, %p46;
	selp.b32 	%r271, 1, %r271, %p46;
$L__BB2_38:
	add.s32 	%r267, %r267, 4;
	add.s32 	%r244, %r244, 4;
	add.s32 	%r243, %r243, 4;
	setp.ne.s32 	%p47, %r243, 0;
	@%p47 bra 	$L__BB2_30;
	add.s32 	%r267, %r244, -1;
$L__BB2_40:
	setp.eq.s32 	%p48, %r47, 0;
	@%p48 bra 	$L__BB2_50;
	setp.eq.s32 	%p49, %r47, 1;
	@%p49 bra 	$L__BB2_47;
	mul.wide.s32 	%rd74, %r267, 4;
	add.s64 	%rd9, %rd1, %rd74;
	ld.global.u32 	%r83, [%rd9];
	mul.lo.s32 	%r201, %r83, 3;
	mul.wide.u32 	%rd75, %r201, 4;
	add.s64 	%rd76, %rd3, %rd75;
	ld.global.f32 	%f209, [%rd76];
	add.s32 	%r202, %r201, 1;
	mul.wide.u32 	%rd77, %r202, 4;
	add.s64 	%rd78, %rd3, %rd77;
	ld.global.f32 	%f210, [%rd78];
	add.s32 	%r203, %r201, 2;
	mul.wide.u32 	%rd79, %r203, 4;
	add.s64 	%rd80, %rd3, %rd79;
	ld.global.f32 	%f211, [%rd80];
	sub.f32 	%f212, %f4, %f209;
	abs.f32 	%f35, %f212;
	sub.f32 	%f213, %f5, %f210;
	abs.f32 	%f36, %f213;
	sub.f32 	%f214, %f6, %f211;
	abs.f32 	%f37, %f214;
	cvt.f64.f32 	%fd58, %f35;
	cvt.f64.f32 	%fd59, %f36;
	min.f64 	%fd61, %fd58, %fd59;
	cvt.f64.f32 	%fd62, %f37;
	min.f64 	%fd64, %fd61, %fd62;
	setp.geu.f64 	%p50, %fd64, %fd2;
	@%p50 bra 	$L__BB2_44;
	mul.f32 	%f215, %f36, %f36;
	fma.rn.f32 	%f216, %f35, %f35, %f215;
	fma.rn.f32 	%f217, %f37, %f37, %f216;
	sqrt.rn.f32 	%f218, %f217;
	setp.lt.f32 	%p51, %f218, %f333;
	selp.f32 	%f333, %f218, %f333, %p51;
	selp.b32 	%r270, %r83, %r270, %p51;
	selp.b32 	%r271, 1, %r271, %p51;
$L__BB2_44:
	ld.global.u32 	%r88, [%rd9+4];
	mul.lo.s32 	%r204, %r88, 3;
	mul.wide.u32 	%rd81, %r204, 4;
	add.s64 	%rd82, %rd3, %rd81;
	ld.global.f32 	%f219, [%rd82];
	add.s32 	%r205, %r204, 1;
	mul.wide.u32 	%rd83, %r205, 4;
	add.s64 	%rd84, %rd3, %rd83;
	ld.global.f32 	%f220, [%rd84];
	add.s32 	%r206, %r204, 2;
	mul.wide.u32 	%rd85, %r206, 4;
	add.s64 	%rd86, %rd3, %rd85;
	ld.global.f32 	%f221, [%rd86];
	sub.f32 	%f222, %f4, %f219;
	abs.f32 	%f40, %f222;
	sub.f32 	%f223, %f5, %f220;
	abs.f32 	%f41, %f223;
	sub.f32 	%f224, %f6, %f221;
	abs.f32 	%f42, %f224;
	cvt.f64.f32 	%fd65, %f40;
	cvt.f64.f32 	%fd66, %f41;
	min.f64 	%fd68, %fd65, %fd66;
	cvt.f64.f32 	%fd69, %f42;
	min.f64 	%fd71, %fd68, %fd69;
	setp.geu.f64 	%p52, %fd71, %fd2;
	@%p52 bra 	$L__BB2_46;
	mul.f32 	%f225, %f41, %f41;
	fma.rn.f32 	%f226, %f40, %f40, %f225;
	fma.rn.f32 	%f227, %f42, %f42, %f226;
	sqrt.rn.f32 	%f228, %f227;
	setp.lt.f32 	%p53, %f228, %f333;
	selp.f32 	%f333, %f228, %f333, %p53;
	selp.b32 	%r270, %r88, %r270, %p53;
	selp.b32 	%r271, 1, %r271, %p53;
$L__BB2_46:
	add.s32 	%r267, %r267, 2;
$L__BB2_47:
	and.b32  	%r207, %r46, 1;
	setp.eq.b32 	%p54, %r207, 1;
	not.pred 	%p55, %p54;
	@%p55 bra 	$L__BB2_50;
	mul.wide.s32 	%rd87, %r267, 4;
	add.s64 	%rd88, %rd1, %rd87;
	ld.global.u32 	%r99, [%rd88];
	mul.lo.s32 	%r208, %r99, 3;
	mul.wide.u32 	%rd89, %r208, 4;
	add.s64 	%rd90, %rd3, %rd89;
	ld.global.f32 	%f229, [%rd90];
	add.s32 	%r209, %r208, 1;
	mul.wide.u32 	%rd91, %r209, 4;
	add.s64 	%rd92, %rd3, %rd91;
	ld.global.f32 	%f230, [%rd92];
	add.s32 	%r210, %r208, 2;
	mul.wide.u32 	%rd93, %r210, 4;
	add.s64 	%rd94, %rd3, %rd93;
	ld.global.f32 	%f231, [%rd94];
	sub.f32 	%f232, %f4, %f229;
	abs.f32 	%f47, %f232;
	sub.f32 	%f233, %f5, %f230;
	abs.f32 	%f48, %f233;
	sub.f32 	%f234, %f6, %f231;
	abs.f32 	%f49, %f234;
	cvt.f64.f32 	%fd72, %f47;
	cvt.f64.f32 	%fd73, %f48;
	min.f64 	%fd75, %fd72, %fd73;
	cvt.f64.f32 	%fd76, %f49;
	min.f64 	%fd78, %fd75, %fd76;
	setp.geu.f64 	%p56, %fd78, %fd2;
	@%p56 bra 	$L__BB2_50;
	mul.f32 	%f235, %f48, %f48;
	fma.rn.f32 	%f236, %f47, %f47, %f235;
	fma.rn.f32 	%f237, %f49, %f49, %f236;
	sqrt.rn.f32 	%f238, %f237;
	setp.lt.f32 	%p57, %f238, %f333;
	selp.f32 	%f333, %f238, %f333, %p57;
	selp.b32 	%r270, %r99, %r270, %p57;
	selp.b32 	%r271, 1, %r271, %p57;
$L__BB2_50:
	add.s32 	%r240, %r240, 1;
	setp.lt.s32 	%p58, %r240, %r32;
	@%p58 bra 	$L__BB2_27;
$L__BB2_51:
	add.s32 	%r237, %r237, 1;
	setp.lt.s32 	%p59, %r237, %r30;
	@%p59 bra 	$L__BB2_25;
$L__BB2_52:
	add.s32 	%r234, %r234, 1;
	setp.lt.s32 	%p60, %r234, %r28;
	@%p60 bra 	$L__BB2_23;
$L__BB2_53:
	add.s32 	%r113, %r232, 1;
	setp.lt.s32 	%p61, %r271, 0;
	setp.lt.u32 	%p62, %r232, 2;
	and.pred  	%p63, %p61, %p62;
	mov.u32 	%r232, %r113;
	@%p63 bra 	$L__BB2_21;
	setp.lt.s32 	%p64, %r271, 1;
	mov.f32 	%f340, 0f00000000;
	mov.f32 	%f337, 0f41A0CCCD;
	mov.f32 	%f338, %f337;
	mov.f32 	%f339, %f337;
	mov.f32 	%f341, %f340;
	mov.f32 	%f342, %f340;
	@%p64 bra 	$L__BB2_56;
	ld.param.u64 	%rd153, [_Z18compute_TSDFGPUboxPfS_S_S_fPjP9RGBDpixelS0_S0_S_PKfiiiiiiif_param_6];
	mul.lo.s32 	%r211, %r270, 3;
	mul.wide.s32 	%rd95, %r211, 4;
	add.s64 	%rd96, %rd3, %rd95;
	ld.global.f32 	%f241, [%rd96];
	ld.global.f32 	%f242, [%rd96+4];
	ld.global.f32 	%f243, [%rd96+8];
	sub.f32 	%f244, %f4, %f241;
	abs.f32 	%f337, %f244;
	sub.f32 	%f245, %f5, %f242;
	abs.f32 	%f338, %f245;
	sub.f32 	%f246, %f6, %f243;
	abs.f32 	%f339, %f246;
	cvta.to.global.u64 	%rd97, %rd153;
	mul.wide.s32 	%rd98, %r270, 5;
	add.s64 	%rd99, %rd97, %rd98;
	ld.global.u8 	%rs1, [%rd99+2];
	cvt.rn.f64.u16 	%fd79, %rs1;
	div.rn.f64 	%fd80, %fd79, 0d406FE00000000000;
	cvt.rn.f32.f64 	%f340, %fd80;
	ld.global.u8 	%rs2, [%rd99+1];
	cvt.rn.f64.u16 	%fd81, %rs2;
	div.rn.f64 	%fd82, %fd81, 0d406FE00000000000;
	cvt.rn.f32.f64 	%f341, %fd82;
	ld.global.u8 	%rs3, [%rd99];
	cvt.rn.f64.u16 	%fd83, %rs3;
	div.rn.f64 	%fd84, %fd83, 0d406FE00000000000;
	cvt.rn.f32.f64 	%f342, %fd84;
$L__BB2_56:
	ld.param.u32 	%r224, [_Z18compute_TSDFGPUboxPfS_S_S_fPjP9RGBDpixelS0_S0_S_PKfiiiiiiif_param_17];
	div.rn.f32 	%f247, %f333, 0f3DCCCCCD;
	min.f32 	%f67, %f247, 0f3F800000;
	cvt.f64.f32 	%fd85, %f67;
	setp.gt.f64 	%p65, %fd85, 0d3FEFF7CED916872B;
	selp.f32 	%f68, 0f41A0CCCD, %f337, %p65;
	selp.f32 	%f69, 0f41A0CCCD, %f338, %p65;
	selp.f32 	%f70, 0f41A0CCCD, %f339, %p65;
	setp.ne.s32 	%p66, %r224, 101;
	@%p66 bra 	$L__BB2_58;
	min.f32 	%f343, %f68, 0f3DCCCCCD;
	min.f32 	%f344, %f69, 0f3DCCCCCD;
	min.f32 	%f345, %f70, 0f3DCCCCCD;
	bra.uni 	$L__BB2_59;
$L__BB2_58:
	add.f32 	%f248, %f1, %f1;
	min.f32 	%f343, %f68, %f248;
	add.f32 	%f249, %f2, %f2;
	min.f32 	%f344, %f69, %f249;
	add.f32 	%f250, %f3, %f3;
	min.f32 	%f345, %f70, %f250;
$L__BB2_59:
	ld.param.u32 	%r225, [_Z18compute_TSDFGPUboxPfS_S_S_fPjP9RGBDpixelS0_S0_S_PKfiiiiiiif_param_17];
	ld.param.u32 	%r223, [_Z18compute_TSDFGPUboxPfS_S_S_fPjP9RGBDpixelS0_S0_S_PKfiiiiiiif_param_16];
	mad.lo.s32 	%r212, %r16, %r223, %r17;
	mul.lo.s32 	%r213, %r212, 3;
	mul.wide.s32 	%rd100, %r213, 4;
	add.s64 	%rd101, %rd3, %rd100;
	ld.global.f32 	%f251, [%rd101+4];
	setp.gt.f32 	%p67, %f7, %f251;
	neg.f32 	%f252, %f343;
	neg.f32 	%f253, %f344;
	neg.f32 	%f254, %f345;
	selp.f32 	%f80, %f252, %f343, %p67;
	selp.f32 	%f81, %f253, %f344, %p67;
	selp.f32 	%f82, %f254, %f345, %p67;
	add.s32 	%r214, %r225, -100;
	setp.lt.u32 	%p68, %r214, 2;
	@%p68 bra 	$L__BB2_63;
	ld.param.u32 	%r226, [_Z18compute_TSDFGPUboxPfS_S_S_fPjP9RGBDpixelS0_S0_S_PKfiiiiiiif_param_17];
	setp.eq.s32 	%p69, %r226, 102;
	@%p69 bra 	$L__BB2_64;
	ld.param.u32 	%r227, [_Z18compute_TSDFGPUboxPfS_S_S_fPjP9RGBDpixelS0_S0_S_PKfiiiiiiif_param_17];
	setp.eq.s32 	%p70, %r227, 103;
	@%p70 bra 	$L__BB2_62;
	bra.uni 	$L__BB2_65;
$L__BB2_62:
	mul.wide.s32 	%rd102, %r3, 4;
	add.s64 	%rd103, %rd2, %rd102;
	mov.f32 	%f255, 0f3F800000;
	sub.f32 	%f256, %f255, %f67;
	st.global.f32 	[%rd103], %f256;
	bra.uni 	$L__BB2_65;
$L__BB2_63:
	mul.wide.s32 	%rd112, %r3, 4;
	add.s64 	%rd113, %rd2, %rd112;
	st.global.f32 	[%rd113], %f80;
	mul.wide.s32 	%rd114, %r4, 4;
	add.s64 	%rd115, %rd113, %rd114;
	st.global.f32 	[%rd115], %f81;
	add.s64 	%rd116, %rd115, %rd114;
	st.global.f32 	[%rd116], %f82;
	bra.uni 	$L__BB2_65;
$L__BB2_64:
	mul.wide.s32 	%rd104, %r3, 4;
	add.s64 	%rd105, %rd2, %rd104;
	st.global.f32 	[%rd105], %f80;
	mul.wide.s32 	%rd106, %r4, 4;
	add.s64 	%rd107, %rd105, %rd106;
	st.global.f32 	[%rd107], %f81;
	add.s64 	%rd108, %rd107, %rd106;
	st.global.f32 	[%rd108], %f82;
	div.rn.f32 	%f257, %f340, %f84;
	add.s64 	%rd109, %rd108, %rd106;
	st.global.f32 	[%rd109], %f257;
	div.rn.f32 	%f258, %f341, %f84;
	add.s64 	%rd110, %rd109, %rd106;
	st.global.f32 	[%rd110], %f258;
	div.rn.f32 	%f259, %f342, %f84;
	add.s64 	%rd111, %rd110, %rd106;
	st.global.f32 	[%rd111], %f259;
$L__BB2_65:
	setp.lt.s32 	%p71, %r138, 1;
	@%p71 bra 	$L__BB2_78;
	and.b32  	%r114, %r138, 15;
	setp.lt.u32 	%p72, %r138, 16;
	mov.b32 	%r281, 0;
	@%p72 bra 	$L__BB2_69;
	and.b32  	%r281, %r138, 2147483632;
	neg.s32 	%r279, %r281;
	mul.lo.s32 	%r216, %r5, %r135;
	shl.b32 	%r117, %r216, 4;
	mul.wide.s32 	%rd119, %r4, 4;
	mov.u32 	%r278, %r3;
$L__BB2_68:
	.pragma "nounroll";
	mul.wide.s32 	%rd117, %r278, 4;
	add.s64 	%rd118, %rd2, %rd117;
	ld.global.f32 	%f260, [%rd118];
	mul.f32 	%f261, %f84, %f260;
	st.global.f32 	[%rd118], %f261;
	add.s64 	%rd120, %rd118, %rd119;
	ld.global.f32 	%f262, [%rd120];
	mul.f32 	%f263, %f84, %f262;
	st.global.f32 	[%rd120], %f263;
	add.s64 	%rd121, %rd120, %rd119;
	ld.global.f32 	%f264, [%rd121];
	mul.f32 	%f265, %f84, %f264;
	st.global.f32 	[%rd121], %f265;
	add.s64 	%rd122, %rd121, %rd119;
	ld.global.f32 	%f266, [%rd122];
	mul.f32 	%f267, %f84, %f266;
	st.global.f32 	[%rd122], %f267;
	add.s64 	%rd123, %rd122, %rd119;
	ld.global.f32 	%f268, [%rd123];
	mul.f32 	%f269, %f84, %f268;
	st.global.f32 	[%rd123], %f269;
	add.s64 	%rd124, %rd123, %rd119;
	ld.global.f32 	%f270, [%rd124];
	mul.f32 	%f271, %f84, %f270;
	st.global.f32 	[%rd124], %f271;
	add.s64 	%rd125, %rd124, %rd119;
	ld.global.f32 	%f272, [%rd125];
	mul.f32 	%f273, %f84, %f272;
	st.global.f32 	[%rd125], %f273;
	add.s64 	%rd126, %rd125, %rd119;
	ld.global.f32 	%f274, [%rd126];
	mul.f32 	%f275, %f84, %f274;
	st.global.f32 	[%rd126], %f275;
	add.s64 	%rd127, %rd126, %rd119;
	ld.global.f32 	%f276, [%rd127];
	mul.f32 	%f277, %f84, %f276;
	st.global.f32 	[%rd127], %f277;
	add.s64 	%rd128, %rd127, %rd119;
	ld.global.f32 	%f278, [%rd128];
	mul.f32 	%f279, %f84, %f278;
	st.global.f32 	[%rd128], %f279;
	add.s64 	%rd129, %rd128, %rd119;
	ld.global.f32 	%f280, [%rd129];
	mul.f32 	%f281, %f84, %f280;
	st.global.f32 	[%rd129], %f281;
	add.s64 	%rd130, %rd129, %rd119;
	ld.global.f32 	%f282, [%rd130];
	mul.f32 	%f283, %f84, %f282;
	st.global.f32 	[%rd130], %f283;
	add.s64 	%rd131, %rd130, %rd119;
	ld.global.f32 	%f284, [%rd131];
	mul.f32 	%f285, %f84, %f284;
	st.global.f32 	[%rd131], %f285;
	add.s64 	%rd132, %rd131, %rd119;
	ld.global.f32 	%f286, [%rd132];
	mul.f32 	%f287, %f84, %f286;
	st.global.f32 	[%rd132], %f287;
	add.s64 	%rd133, %rd132, %rd119;
	ld.global.f32 	%f288, [%rd133];
	mul.f32 	%f289, %f84, %f288;
	st.global.f32 	[%rd133], %f289;
	add.s64 	%rd134, %rd133, %rd119;
	ld.global.f32 	%f290, [%rd134];
	mul.f32 	%f291, %f84, %f290;
	st.global.f32 	[%rd134], %f291;
	add.s32 	%r279, %r279, 16;
	add.s32 	%r278, %r278, %r117;
	setp.ne.s32 	%p73, %r279, 0;
	@%p73 bra 	$L__BB2_68;
$L__BB2_69:
	setp.eq.s32 	%p74, %r114, 0;
	@%p74 bra 	$L__BB2_78;
	and.b32  	%r123, %r138, 7;
	setp.lt.u32 	%p75, %r114, 8;
	@%p75 bra 	$L__BB2_72;
	mad.lo.s32 	%r217, %r281, %r4, %r3;
	mul.wide.s32 	%rd135, %r217, 4;
	add.s64 	%rd136, %rd2, %rd135;
	ld.global.f32 	%f292, [%rd136];
	mul.f32 	%f293, %f84, %f292;
	st.global.f32 	[%rd136], %f293;
	mul.wide.s32 	%rd137, %r4, 4;
	add.s64 	%rd138, %rd136, %rd137;
	ld.global.f32 	%f294, [%rd138];
	mul.f32 	%f295, %f84, %f294;
	st.global.f32 	[%rd138], %f295;
	add.s64 	%rd139, %rd138, %rd137;
	ld.global.f32 	%f296, [%rd139];
	mul.f32 	%f297, %f84, %f296;
	st.global.f32 	[%rd139], %f297;
	add.s64 	%rd140, %rd139, %rd137;
	ld.global.f32 	%f298, [%rd140];
	mul.f32 	%f299, %f84, %f298;
	st.global.f32 	[%rd140], %f299;
	add.s64 	%rd141, %rd140, %rd137;
	ld.global.f32 	%f300, [%rd141];
	mul.f32 	%f301, %f84, %f300;
	st.global.f32 	[%rd141], %f301;
	add.s64 	%rd142, %rd141, %rd137;
	ld.global.f32 	%f302, [%rd142];
	mul.f32 	%f303, %f84, %f302;
	st.global.f32 	[%rd142], %f303;
	add.s64 	%rd143, %rd142, %rd137;
	ld.global.f32 	%f304, [%rd143];
	mul.f32 	%f305, %f84, %f304;
	st.global.f32 	[%rd143], %f305;
	add.s64 	%rd144, %rd143, %rd137;
	ld.global.f32 	%f306, [%rd144];
	mul.f32 	%f307, %f84, %f306;
	st.global.f32 	[%rd144], %f307;
	add.s32 	%r281, %r281, 8;
$L__BB2_72:
	setp.eq.s32 	%p76, %r123, 0;
	@%p76 bra 	$L__BB2_78;
	and.b32  	%r126, %r138, 3;
	setp.lt.u32 	%p77, %r123, 4;
	@%p77 bra 	$L__BB2_75;
	mad.lo.s32 	%r218, %r281, %r4, %r3;
	mul.wide.s32 	%rd145, %r218, 4;
	add.s64 	%rd146, %rd2, %rd145;
	ld.global.f32 	%f308, [%rd146];
	mul.f32 	%f309, %f84, %f308;
	st.global.f32 	[%rd146], %f309;
	mul.wide.s32 	%rd147, %r4, 4;
	add.s64 	%rd148, %rd146, %rd147;
	ld.global.f32 	%f310, [%rd148];
	mul.f32 	%f311, %f84, %f310;
	st.global.f32 	[%rd148], %f311;
	add.s64 	%rd149, %rd148, %rd147;
	ld.global.f32 	%f312, [%rd149];
	mul.f32 	%f313, %f84, %f312;
	st.global.f32 	[%rd149], %f313;
	add.s64 	%rd150, %rd149, %rd147;
	ld.global.f32 	%f314, [%rd150];
	mul.f32 	%f315, %f84, %f314;
	st.global.f32 	[%rd150], %f315;
	add.s32 	%r281, %r281, 4;
$L__BB2_75:
	setp.eq.s32 	%p78, %r126, 0;
	@%p78 bra 	$L__BB2_78;
	mul.lo.s32 	%r219, %r281, %r137;
	mul.lo.s32 	%r220, %r219, %r136;
	mad.lo.s32 	%r221, %r220, %r135, %r1;
	add.s32 	%r284, %r221, %r2;
	neg.s32 	%r283, %r126;
$L__BB2_77:
	.pragma "nounroll";
	mul.wide.s32 	%rd151, %r284, 4;
	add.s64 	%rd152, %rd2, %rd151;
	ld.global.f32 	%f316, [%rd152];
	mul.f32 	%f317, %f84, %f316;
	st.global.f32 	[%rd152], %f317;
	add.s32 	%r284, %r284, %r4;
	add.s32 	%r283, %r283, 1;
	setp.ne.s32 	%p79, %r283, 0;
	@%p79 bra 	$L__BB2_77;
$L__BB2_78:
	ret;

}
	// .globl	_Z23compute_TSDFGPUbox_projPfS_S_P9RGBDpixelS_PKfiiiiiiif
.visible .entry _Z23compute_TSDFGPUbox_projPfS_S_P9RGBDpixelS_PKfiiiiiiif(
	.param .u64 .ptr .align 1 _Z23compute_TSDFGPUbox_projPfS_S_P9RGBDpixelS_PKfiiiiiiif_param_0,
	.param .u64 .ptr .align 1 _Z23compute_TSDFGPUbox_projPfS_S_P9RGBDpixelS_PKfiiiiiiif_param_1,
	.param .u64 .ptr .align 1 _Z23compute_TSDFGPUbox_projPfS_S_P9RGBDpixelS_PKfiiiiiiif_param_2,
	.param .u64 .ptr .align 1 _Z23compute_TSDFGPUbox_projPfS_S_P9RGBDpixelS_PKfiiiiiiif_param_3,
	.param .u64 .ptr .align 1 _Z23compute_TSDFGPUbox_projPfS_S_P9RGBDpixelS_PKfiiiiiiif_param_4,
	.param .u64 .ptr .align 1 _Z23compute_TSDFGPUbox_projPfS_S_P9RGBDpixelS_PKfiiiiiiif_param_5,
	.param .u32 _Z23compute_TSDFGPUbox_projPfS_S_P9RGBDpixelS_PKfiiiiiiif_param_6,
	.param .u32 _Z23compute_TSDFGPUbox_projPfS_S_P9RGBDpixelS_PKfiiiiiiif_param_7,
	.param .u32 _Z23compute_TSDFGPUbox_projPfS_S_P9RGBDpixelS_PKfiiiiiiif_param_8,
	.param .u32 _Z23compute_TSDFGPUbox_projPfS_S_P9RGBDpixelS_PKfiiiiiiif_param_9,
	.param .u32 _Z23compute_TSDFGPUbox_projPfS_S_P9RGBDpixelS_PKfiiiiiiif_param_10,
	.param .u32 _Z23compute_TSDFGPUbox_projPfS_S_P9RGBDpixelS_PKfiiiiiiif_param_11,
	.param .u32 _Z23compute_TSDFGPUbox_projPfS_S_P9RGBDpixelS_PKfiiiiiiif_param_12,
	.param .f32 _Z23compute_TSDFGPUbox_projPfS_S_P9RGBDpixelS_PKfiiiiiiif_param_13
)
{
	.reg .pred 	%p<35>;
	.reg .b16 	%rs<4>;
	.reg .b32 	%r<90>;
	.reg .b32 	%f<179>;
	.reg .b64 	%rd<89>;
	.reg .b64 	%fd<36>;

	ld.param.u64 	%rd7, [_Z23compute_TSDFGPUbox_projPfS_S_P9RGBDpixelS_PKfiiiiiiif_param_0];
	ld.param.u64 	%rd4, [_Z23compute_TSDFGPUbox_projPfS_S_P9RGBDpixelS_PKfiiiiiiif_param_2];
	ld.param.u64 	%rd5, [_Z23compute_TSDFGPUbox_projPfS_S_P9RGBDpixelS_PKfiiiiiiif_param_3];
	ld.param.u64 	%rd6, [_Z23compute_TSDFGPUbox_projPfS_S_P9RGBDpixelS_PKfiiiiiiif_param_4];
	ld.param.u64 	%rd8, [_Z23compute_TSDFGPUbox_projPfS_S_P9RGBDpixelS_PKfiiiiiiif_param_5];
	ld.param.u32 	%r44, [_Z23compute_TSDFGPUbox_projPfS_S_P9RGBDpixelS_PKfiiiiiiif_param_6];
	ld.param.u32 	%r45, [_Z23compute_TSDFGPUbox_projPfS_S_P9RGBDpixelS_PKfiiiiiiif_param_7];
	ld.param.u32 	%r46, [_Z23compute_TSDFGPUbox_projPfS_S_P9RGBDpixelS_PKfiiiiiiif_param_8];
	ld.param.u32 	%r47, [_Z23compute_TSDFGPUbox_projPfS_S_P9RGBDpixelS_PKfiiiiiiif_param_9];
	ld.param.u32 	%r48, [_Z23compute_TSDFGPUbox_projPfS_S_P9RGBDpixelS_PKfiiiiiiif_param_10];
	ld.param.u32 	%r49, [_Z23compute_TSDFGPUbox_projPfS_S_P9RGBDpixelS_PKfiiiiiiif_param_11];
	ld.param.u32 	%r50, [_Z23compute_TSDFGPUbox_projPfS_S_P9RGBDpixelS_PKfiiiiiiif_param_12];
	ld.param.f32 	%f21, [_Z23compute_TSDFGPUbox_projPfS_S_P9RGBDpixelS_PKfiiiiiiif_param_13];
	cvta.to.global.u64 	%rd1, %rd7;
	cvta.to.global.u64 	%rd2, %rd8;
	mov.u32 	%r1, %tid.x;
	mov.u32 	%r51, %ctaid.x;
	mov.u32 	%r52, %ntid.x;
	mul.lo.s32 	%r2, %r51, %r52;
	add.s32 	%r3, %r2, %r1;
	mul.lo.s32 	%r53, %r45, %r44;
	mul.lo.s32 	%r4, %r53, %r46;
	setp.gt.s32 	%p1, %r3, %r4;
	@%p1 bra 	$L__BB3_33;
	ld.global.f32 	%f22, [%rd2+48];
	add.f32 	%f23, %f22, %f22;
	cvt.rn.f32.s32 	%f24, %r44;
	div.rn.f32 	%f1, %f23, %f24;
	ld.global.f32 	%f25, [%rd2+52];
	add.f32 	%f26, %f25, %f25;
	cvt.rn.f32.s32 	%f27, %r45;
	div.rn.f32 	%f2, %f26, %f27;
	ld.global.f32 	%f28, [%rd2+56];
	add.f32 	%f29, %f28, %f28;
	cvt.rn.f32.s32 	%f30, %r46;
	div.rn.f32 	%f3, %f29, %f30;
	mul.lo.s32 	%r5, %r46, %r45;
	setp.lt.s32 	%p2, %r47, 1;
	@%p2 bra 	$L__BB3_13;
	and.b32  	%r6, %r47, 7;
	setp.lt.u32 	%p3, %r47, 8;
	mov.b32 	%r81, 0;
	@%p3 bra 	$L__BB3_5;
	and.b32  	%r81, %r47, 2147483640;
	neg.s32 	%r79, %r81;
	mul.lo.s32 	%r55, %r5, %r44;
	shl.b32 	%r9, %r55, 3;
	mul.wide.s32 	%rd11, %r4, 4;
	mov.u32 	%r78, %r3;
$L__BB3_4:
	.pragma "nounroll";
	mul.wide.s32 	%rd9, %r78, 4;
	add.s64 	%rd10, %rd1, %rd9;
	mov.b32 	%r56, 0;
	st.global.u32 	[%rd10], %r56;
	add.s64 	%rd12, %rd10, %rd11;
	st.global.u32 	[%rd12], %r56;
	add.s64 	%rd13, %rd12, %rd11;
	st.global.u32 	[%rd13], %r56;
	add.s64 	%rd14, %rd13, %rd11;
	st.global.u32 	[%rd14], %r56;
	add.s64 	%rd15, %rd14, %rd11;
	st.global.u32 	[%rd15], %r56;
	add.s64 	%rd16, %rd15, %rd11;
	st.global.u32 	[%rd16], %r56;
	add.s64 	%rd17, %rd16, %rd11;
	st.global.u32 	[%rd17], %r56;
	add.s64 	%rd18, %rd17, %rd11;
	st.global.u32 	[%rd18], %r56;
	add.s32 	%r79, %r79, 8;
	add.s32 	%r78, %r78, %r9;
	setp.ne.s32 	%p4, %r79, 0;
	@%p4 bra 	$L__BB3_4;
$L__BB3_5:
	setp.eq.s32 	%p5, %r6, 0;
	@%p5 bra 	$L__BB3_13;
	and.b32  	%r15, %r47, 3;
	setp.lt.u32 	%p6, %r6, 4;
	@%p6 bra 	$L__BB3_8;
	mad.lo.s32 	%r57, %r81, %r4, %r3;
	mul.wide.s32 	%rd19, %r57, 4;
	add.s64 	%rd20, %rd1, %rd19;
	mov.b32 	%r58, 0;
	st.global.u32 	[%rd20], %r58;
	mul.wide.s32 	%rd21, %r4, 4;
	add.s64 	%rd22, %rd20, %rd21;
	st.global.u32 	[%rd22], %r58;
	add.s64 	%rd23, %rd22, %rd21;
	st.global.u32 	[%rd23], %r58;
	add.s64 	%rd24, %rd23, %rd21;
	st.global.u32 	[%rd24], %r58;
	add.s32 	%r81, %r81, 4;
$L__BB3_8:
	setp.eq.s32 	%p7, %r15, 0;
	@%p7 bra 	$L__BB3_13;
	setp.eq.s32 	%p8, %r15, 1;
	@%p8 bra 	$L__BB3_11;
	mad.lo.s32 	%r59, %r81, %r4, %r3;
	mul.wide.s32 	%rd25, %r59, 4;
	add.s64 	%rd26, %rd1, %rd25;
	mov.b32 	%r60, 0;
	st.global.u32 	[%rd26], %r60;
	mul.wide.s32 	%rd27, %r4, 4;
	add.s64 	%rd28, %rd26, %rd27;
	st.global.u32 	[%rd28], %r60;
	add.s32 	%r81, %r81, 2;
$L__BB3_11:
	and.b32  	%r61, %r47, 1;
	setp.eq.b32 	%p9, %r61, 1;
	not.pred 	%p10, %p9;
	@%p10 bra 	$L__BB3_13;
	mad.lo.s32 	%r62, %r81, %r4, %r3;
	mul.wide.s32 	%rd29, %r62, 4;
	add.s64 	%rd30, %rd1, %rd29;
	mov.b32 	%r63, 0;
	st.global.u32 	[%rd30], %r63;
$L__BB3_13:
	ld.param.u64 	%rd88, [_Z23compute_TSDFGPUbox_projPfS_S_P9RGBDpixelS_PKfiiiiiiif_param_1];
	cvta.to.global.u64 	%rd31, %rd4;
	cvta.to.global.u64 	%rd32, %rd88;
	ld.global.f32 	%f31, [%rd2+48];
	cvt.f64.f32 	%fd1, %f31;
	div.s32 	%r64, %r3, %r5;
	rem.s32 	%r65, %r64, %r44;
	cvt.rn.f32.s32 	%f32, %r65;
	cvt.f64.f32 	%fd2, %f32;
	add.f64 	%fd3, %fd2, 0d3FE0000000000000;
	cvt.f64.f32 	%fd4, %f1;
	mul.f64 	%fd5, %fd3, %fd4;
	sub.f64 	%fd6, %fd5, %fd1;
	cvt.rn.f32.f64 	%f33, %fd6;
	ld.global.f32 	%f34, [%rd2+52];
	cvt.f64.f32 	%fd7, %f34;
	div.s32 	%r66, %r3, %r46;
	rem.s32 	%r67, %r66, %r45;
	cvt.rn.f32.s32 	%f35, %r67;
	cvt.f64.f32 	%fd8, %f35;
	add.f64 	%fd9, %fd8, 0d3FE0000000000000;
	cvt.f64.f32 	%fd10, %f2;
	mul.f64 	%fd11, %fd9, %fd10;
	sub.f64 	%fd12, %fd11, %fd7;
	cvt.rn.f32.f64 	%f36, %fd12;
	ld.global.f32 	%f37, [%rd2+56];
	cvt.f64.f32 	%fd13, %f37;
	mul.lo.s32 	%r68, %r66, %r46;
	sub.s32 	%r69, %r3, %r68;
	cvt.rn.f32.s32 	%f38, %r69;
	cvt.f64.f32 	%fd14, %f38;
	add.f64 	%fd15, %fd14, 0d3FE0000000000000;
	cvt.f64.f32 	%fd16, %f3;
	mul.f64 	%fd17, %fd15, %fd16;
	sub.f64 	%fd18, %fd17, %fd13;
	cvt.rn.f32.f64 	%f39, %fd18;
	ld.global.f32 	%f40, [%rd2];
	ld.global.f32 	%f41, [%rd2+12];
	mul.f32 	%f42, %f41, %f36;
	fma.rn.f32 	%f43, %f40, %f33, %f42;
	ld.global.f32 	%f44, [%rd2+24];
	fma.rn.f32 	%f45, %f44, %f39, %f43;
	ld.global.f32 	%f46, [%rd2+36];
	add.f32 	%f4, %f46, %f45;
	ld.global.f32 	%f47, [%rd2+4];
	ld.global.f32 	%f48, [%rd2+16];
	mul.f32 	%f49, %f48, %f36;
	fma.rn.f32 	%f50, %f47, %f33, %f49;
	ld.global.f32 	%f51, [%rd2+28];
	fma.rn.f32 	%f52, %f51, %f39, %f50;
	ld.global.f32 	%f53, [%rd2+40];
	add.f32 	%f5, %f53, %f52;
	ld.global.f32 	%f54, [%rd2+8];
	ld.global.f32 	%f55, [%rd2+20];
	mul.f32 	%f56, %f55, %f36;
	fma.rn.f32 	%f57, %f54, %f33, %f56;
	ld.global.f32 	%f58, [%rd2+32];
	fma.rn.f32 	%f59, %f58, %f39, %f57;
	ld.global.f32 	%f60, [%rd2+44];
	add.f32 	%f6, %f60, %f59;
	ld.global.f32 	%f61, [%rd32];
	ld.global.f32 	%f62, [%rd32+12];
	mul.f32 	%f63, %f5, %f62;
	fma.rn.f32 	%f64, %f4, %f61, %f63;
	ld.global.f32 	%f65, [%rd32+24];
	fma.rn.f32 	%f66, %f6, %f65, %f64;
	ld.global.f32 	%f67, [%rd32+4];
	ld.global.f32 	%f68, [%rd32+16];
	mul.f32 	%f69, %f5, %f68;
	fma.rn.f32 	%f70, %f4, %f67, %f69;
	ld.global.f32 	%f71, [%rd32+28];
	fma.rn.f32 	%f7, %f6, %f71, %f70;
	ld.global.f32 	%f72, [%rd32+8];
	neg.f32 	%f73, %f72;
	mul.f32 	%f74, %f4, %f73;
	ld.global.f32 	%f75, [%rd32+20];
	mul.f32 	%f76, %f5, %f75;
	sub.f32 	%f77, %f74, %f76;
	ld.global.f32 	%f78, [%rd32+32];
	mul.f32 	%f79, %f6, %f78;
	sub.f32 	%f80, %f77, %f79;
	ld.global.f32 	%f81, [%rd31];
	mul.f32 	%f82, %f66, %f81;
	div.rn.f32 	%f83, %f82, %f7;
	ld.global.f32 	%f84, [%rd31+8];
	add.f32 	%f85, %f84, %f83;
	cvt.f64.f32 	%fd19, %f85;
	add.f64 	%fd20, %fd19, 0d3FE0000000000000;
	cvt.rmi.f64.f64 	%fd21, %fd20;
	add.f64 	%fd22, %fd21, 0dBFF0000000000000;
	cvt.rzi.s32.f64 	%r20, %fd22;
	ld.global.f32 	%f86, [%rd31+16];
	mul.f32 	%f87, %f80, %f86;
	div.rn.f32 	%f88, %f87, %f7;
	ld.global.f32 	%f89, [%rd31+20];
	add.f32 	%f90, %f89, %f88;
	cvt.f64.f32 	%fd23, %f90;
	add.f64 	%fd24, %fd23, 0d3FE0000000000000;
	cvt.rmi.f64.f64 	%fd25, %fd24;
	add.f64 	%fd26, %fd25, 0dBFF0000000000000;
	cvt.rzi.s32.f64 	%r21, %fd26;
	setp.lt.s32 	%p11, %r20, 0;
	setp.ge.s32 	%p12, %r20, %r48;
	or.pred  	%p13, %p11, %p12;
	setp.lt.s32 	%p14, %r21, 0;
	setp.ge.s32 	%p15, %r21, %r49;
	or.pred  	%p16, %p14, %p15;
	or.pred  	%p18, %p13, %p16;
	cvt.f64.f32 	%fd27, %f7;
	setp.lt.f64 	%p19, %fd27, 0d3F1A36E2EB1C432D;
	or.pred  	%p20, %p18, %p19;
	@%p20 bra 	$L__BB3_33;
	mad.lo.s32 	%r22, %r20, %r49, %r21;
	mul.lo.s32 	%r70, %r22, 3;
	cvta.to.global.u64 	%rd33, %rd6;
	mul.wide.s32 	%rd34, %r70, 4;
	add.s64 	%rd35, %rd33, %rd34;
	ld.global.f32 	%f92, [%rd35];
	ld.global.f32 	%f8, [%rd35+4];
	ld.global.f32 	%f93, [%rd35+8];
	sub.f32 	%f94, %f4, %f92;
	abs.f32 	%f9, %f94;
	sub.f32 	%f95, %f5, %f8;
	abs.f32 	%f10, %f95;
	sub.f32 	%f11, %f6, %f93;
	setp.eq.s64 	%p21, %rd5, 0;
	mov.f32 	%f176, 0f00000000;
	mov.f32 	%f177, %f176;
	mov.f32 	%f178, %f176;
	@%p21 bra 	$L__BB3_16;
	cvta.to.global.u64 	%rd36, %rd5;
	mul.wide.s32 	%rd37, %r22, 5;
	add.s64 	%rd38, %rd36, %rd37;
	ld.global.u8 	%rs1, [%rd38+2];
	cvt.rn.f64.u16 	%fd29, %rs1;
	div.rn.f64 	%fd30, %fd29, 0d406FE00000000000;
	cvt.rn.f32.f64 	%f176, %fd30;
	ld.global.u8 	%rs2, [%rd38+1];
	cvt.rn.f64.u16 	%fd31, %rs2;
	div.rn.f64 	%fd32, %fd31, 0d406FE00000000000;
	cvt.rn.f32.f64 	%f177, %fd32;
	ld.global.u8 	%rs3, [%rd38];
	cvt.rn.f64.u16 	%fd33, %rs3;
	div.rn.f64 	%fd34, %fd33, 0d406FE00000000000;
	cvt.rn.f32.f64 	%f178, %fd34;
$L__BB3_16:
	abs.f32 	%f96, %f11;
	mul.f32 	%f97, %f10, %f10;
	fma.rn.f32 	%f98, %f9, %f9, %f97;
	fma.rn.f32 	%f99, %f96, %f96, %f98;
	sqrt.rn.f32 	%f100, %f99;
	div.rn.f32 	%f101, %f100, 0f3DCCCCCD;
	min.f32 	%f102, %f101, 0f3F800000;
	cvt.f64.f32 	%fd35, %f102;
	setp.gt.f64 	%p22, %fd35, 0d3FEFF7CED916872B;
	selp.f32 	%f103, 0f41A0CCCD, %f9, %p22;
	selp.f32 	%f104, 0f41A0CCCD, %f10, %p22;
	selp.f32 	%f105, 0f41A0CCCD, %f96, %p22;
	add.f32 	%f106, %f1, %f1;
	min.f32 	%f107, %f103, %f106;
	add.f32 	%f108, %f2, %f2;
	min.f32 	%f109, %f104, %f108;
	add.f32 	%f110, %f3, %f3;
	min.f32 	%f111, %f105, %f110;
	setp.gt.f32 	%p23, %f7, %f8;
	neg.f32 	%f112, %f107;
	neg.f32 	%f113, %f109;
	neg.f32 	%f114, %f111;
	selp.f32 	%f18, %f112, %f107, %p23;
	selp.f32 	%f19, %f113, %f109, %p23;
	selp.f32 	%f20, %f114, %f111, %p23;
	setp.eq.s32 	%p24, %r50, 2;
	@%p24 bra 	$L__BB3_19;
	setp.ne.s32 	%p25, %r50, 0;
	@%p25 bra 	$L__BB3_20;
	mul.wide.s32 	%rd47, %r3, 4;
	add.s64 	%rd48, %rd1, %rd47;
	st.global.f32 	[%rd48], %f18;
	mul.wide.s32 	%rd49, %r4, 4;
	add.s64 	%rd50, %rd48, %rd49;
	st.global.f32 	[%rd50], %f19;
	add.s64 	%rd51, %rd50, %rd49;
	st.global.f32 	[%rd51], %f20;
	bra.uni 	$L__BB3_20;
$L__BB3_19:
	mul.wide.s32 	%rd39, %r3, 4;
	add.s64 	%rd40, %rd1, %rd39;
	st.global.f32 	[%rd40], %f18;
	mul.wide.s32 	%rd41, %r4, 4;
	add.s64 	%rd42, %rd40, %rd41;
	st.global.f32 	[%rd42], %f19;
	add.s64 	%rd43, %rd42, %rd41;
	st.global.f32 	[%rd43], %f20;
	div.rn.f32 	%f115, %f176, %f21;
	add.s64 	%rd44, %rd43, %rd41;
	st.global.f32 	[%rd44], %f115;
	div.rn.f32 	%f116, %f177, %f21;
	add.s64 	%rd45, %rd44, %rd41;
	st.global.f32 	[%rd45], %f116;
	div.rn.f32 	%f117, %f178, %f21;
	add.s64 	%rd46, %rd45, %rd41;
	st.global.f32 	[%rd46], %f117;
$L__BB3_20:
	setp.lt.s32 	%p26, %r47, 1;
	@%p26 bra 	$L__BB3_33;
	and.b32  	%r23, %r47, 15;
	setp.lt.u32 	%p27, %r47, 16;
	mov.b32 	%r86, 0;
	@%p27 bra 	$L__BB3_24;
	and.b32  	%r86, %r47, 2147483632;
	neg.s32 	%r84, %r86;
	mul.lo.s32 	%r72, %r5, %r44;
	shl.b32 	%r26, %r72, 4;
	mul.wide.s32 	%rd54, %r4, 4;
	mov.u32 	%r83, %r3;
$L__BB3_23:
	.pragma "nounroll";
	mul.wide.s32 	%rd52, %r83, 4;
	add.s64 	%rd53, %rd1, %rd52;
	ld.global.f32 	%f118, [%rd53];
	mul.f32 	%f119, %f21, %f118;
	st.global.f32 	[%rd53], %f119;
	add.s64 	%rd55, %rd53, %rd54;
	ld.global.f32 	%f120, [%rd55];
	mul.f32 	%f121, %f21, %f120;
	st.global.f32 	[%rd55], %f121;
	add.s64 	%rd56, %rd55, %rd54;
	ld.global.f32 	%f122, [%rd56];
	mul.f32 	%f123, %f21, %f122;
	st.global.f32 	[%rd56], %f123;
	add.s64 	%rd57, %rd56, %rd54;
	ld.global.f32 	%f124, [%rd57];
	mul.f32 	%f125, %f21, %f124;
	st.global.f32 	[%rd57], %f125;
	add.s64 	%rd58, %rd57, %rd54;
	ld.global.f32 	%f126, [%rd58];
	mul.f32 	%f127, %f21, %f126;
	st.global.f32 	[%rd58], %f127;
	add.s64 	%rd59, %rd58, %rd54;
	ld.global.f32 	%f128, [%rd59];
	mul.f32 	%f129, %f21, %f128;
	st.global.f32 	[%rd59], %f129;
	add.s64 	%rd60, %rd59, %rd54;
	ld.global.f32 	%f130, [%rd60];
	mul.f32 	%f131, %f21, %f130;
	st.global.f32 	[%rd60], %f131;
	add.s64 	%rd61, %rd60, %rd54;
	ld.global.f32 	%f132, [%rd61];
	mul.f32 	%f133, %f21, %f132;
	st.global.f32 	[%rd61], %f133;
	add.s64 	%rd62, %rd61, %rd54;
	ld.global.f32 	%f134, [%rd62];
	mul.f32 	%f135, %f21, %f134;
	st.global.f32 	[%rd62], %f135;
	add.s64 	%rd63, %rd62, %rd54;
	ld.global.f32 	%f136, [%rd63];
	mul.f32 	%f137, %f21, %f136;
	st.global.f32 	[%rd63], %f137;
	add.s64 	%rd64, %rd63, %rd54;
	ld.global.f32 	%f138, [%rd64];
	mul.f32 	%f139, %f21, %f138;
	st.global.f32 	[%rd64], %f139;
	add.s64 	%rd65, %rd64, %rd54;
	ld.global.f32 	%f140, [%rd65];
	mul.f32 	%f141, %f21, %f140;
	st.global.f32 	[%rd65], %f141;
	add.s64 	%rd66, %rd65, %rd54;
	ld.global.f32 	%f142, [%rd66];
	mul.f32 	%f143, %f21, %f142;
	st.global.f32 	[%rd66], %f143;
	add.s64 	%rd67, %rd66, %rd54;
	ld.global.f32 	%f144, [%rd67];
	mul.f32 	%f145, %f21, %f144;
	st.global.f32 	[%rd67], %f145;
	add.s64 	%rd68, %rd67, %rd54;
	ld.global.f32 	%f146, [%rd68];
	mul.f32 	%f147, %f21, %f146;
	st.global.f32 	[%rd68], %f147;
	add.s64 	%rd69, %rd68, %rd54;
	ld.global.f32 	%f148, [%rd69];
	mul.f32 	%f149, %f21, %f148;
	st.global.f32 	[%rd69], %f149;
	add.s32 	%r84, %r84, 16;
	add.s32 	%r83, %r83, %r26;
	setp.ne.s32 	%p28, %r84, 0;
	@%p28 bra 	$L__BB3_23;
$L__BB3_24:
	setp.eq.s32 	%p29, %r23, 0;
	@%p29 bra 	$L__BB3_33;
	and.b32  	%r32, %r47, 7;
	setp.lt.u32 	%p30, %r23, 8;
	@%p30 bra 	$L__BB3_27;
	mad.lo.s32 	%r73, %r86, %r4, %r3;
	mul.wide.s32 	%rd70, %r73, 4;
	add.s64 	%rd71, %rd1, %rd70;
	ld.global.f32 	%f150, [%rd71];
	mul.f32 	%f151, %f21, %f150;
	st.global.f32 	[%rd71], %f151;
	mul.wide.s32 	%rd72, %r4, 4;
	add.s64 	%rd73, %rd71, %rd72;
	ld.global.f32 	%f152, [%rd73];
	mul.f32 	%f153, %f21, %f152;
	st.global.f32 	[%rd73], %f153;
	add.s64 	%rd74, %rd73, %rd72;
	ld.global.f32 	%f154, [%rd74];
	mul.f32 	%f155, %f21, %f154;
	st.global.f32 	[%rd74], %f155;
	add.s64 	%rd75, %rd74, %rd72;
	ld.global.f32 	%f156, [%rd75];
	mul.f32 	%f157, %f21, %f156;
	st.global.f32 	[%rd75], %f157;
	add.s64 	%rd76, %rd75, %rd72;
	ld.global.f32 	%f158, [%rd76];
	mul.f32 	%f159, %f21, %f158;
	st.global.f32 	[%rd76], %f159;
	add.s64 	%rd77, %rd76, %rd72;
	ld.global.f32 	%f160, [%rd77];
	mul.f32 	%f161, %f21, %f160;
	st.global.f32 	[%rd77], %f161;
	add.s64 	%rd78, %rd77, %rd72;
	ld.global.f32 	%f162, [%rd78];
	mul.f32 	%f163, %f21, %f162;
	st.global.f32 	[%rd78], %f163;
	add.s64 	%rd79, %rd78, %rd72;
	ld.global.f32 	%f164, [%rd79];
	mul.f32 	%f165, %f21, %f164;
	st.global.f32 	[%rd79], %f165;
	add.s32 	%r86, %r86, 8;
$L__BB3_27:
	setp.eq.s32 	%p31, %r32, 0;
	@%p31 bra 	$L__BB3_33;
	and.b32  	%r35, %r47, 3;
	setp.lt.u32 	%p32, %r32, 4;
	@%p32 bra 	$L__BB3_30;
	mad.lo.s32 	%r74, %r86, %r4, %r3;
	mul.wide.s32 	%rd80, %r74, 4;
	add.s64 	%rd81, %rd1, %rd80;
	ld.global.f32 	%f166, [%rd81];
	mul.f32 	%f167, %f21, %f166;
	st.global.f32 	[%rd81], %f167;
	mul.wide.s32 	%rd82, %r4, 4;
	add.s64 	%rd83, %rd81, %rd82;
	ld.global.f32 	%f168, [%rd83];
	mul.f32 	%f169, %f21, %f168;
	st.global.f32 	[%rd83], %f169;
	add.s64 	%rd84, %rd83, %rd82;
	ld.global.f32 	%f170, [%rd84];
	mul.f32 	%f171, %f21, %f170;
	st.global.f32 	[%rd84], %f171;
	add.s64 	%rd85, %rd84, %rd82;
	ld.global.f32 	%f172, [%rd85];
	mul.f32 	%f173, %f21, %f172;
	st.global.f32 	[%rd85], %f173;
	add.s32 	%r86, %r86, 4;
$L__BB3_30:
	setp.eq.s32 	%p33, %r35, 0;
	@%p33 bra 	$L__BB3_33;
	mul.lo.s32 	%r75, %r86, %r46;
	mul.lo.s32 	%r76, %r75, %r45;
	mad.lo.s32 	%r77, %r76, %r44, %r1;
	add.s32 	%r89, %r77, %r2;
	neg.s32 	%r88, %r35;
$L__BB3_32:
	.pragma "nounroll";
	mul.wide.s32 	%rd86, %r89, 4;
	add.s64 	%rd87, %rd1, %rd86;
	ld.global.f32 	%f174, [%rd87];
	mul.f32 	%f175, %f21, %f174;
	st.global.f32 	[%rd87], %f175;
	add.s32 	%r89, %r89, %r4;
	add.s32 	%r88, %r88, 1;
	setp.ne.s32 	%p34, %r88, 0;
	@%p34 bra 	$L__BB3_32;
$L__BB3_33:
	ret;

}


// ===== COMPILED SASS (sm_100) =====

	.target	sm_100

	.elftype	@"ET_EXEC"


//--------------------- .note.nv.tkinfo           --------------------------
	.section	.note.nv.tkinfo,"",@"SHT_NOTE"
	.sectionflags	@"SHF_NOTE_NV_TKINFO"
	.tkinfo
        /*0018*/ 	.word	0x00000002
        /*0030*/ 	.string	""
        /*0030*/ 	.string	"ptxas"
        /*0030*/ 	.string	"Cuda compilation tools, release 13.0, V13.0.88"
        /*0030*/ 	.string	"Build cuda_13.0.r13.0/compiler.36424714_0"
        /*0030*/ 	.string	"-arch sm_100 -m 64 "



//--------------------- .note.nv.cuinfo           --------------------------
	.section	.note.nv.cuinfo,"",@"SHT_NOTE"
	.sectionflags	@"SHF_NOTE_NV_CUINFO"
        /*0018*/ 	.short	0x0002
        /*001a*/ 	.short	0x0064
        /*001c*/ 	.short	0x0082
	.zero		2


//--------------------- .nv.info                  --------------------------
	.section	.nv.info,"",@"SHT_CUDA_INFO"
	.align	4


	//----- nvinfo : EIATTR_REGCOUNT
	.align		4
        /*0000*/ 	.byte	0x04, 0x2f
        /*0002*/ 	.short	(.L_1 - .L_0)
	.align		4
.L_0:
        /*0004*/ 	.word	index@(_Z17compute_xyzkernelPfP9RGBDpixelS_S_)
        /*0008*/ 	.word	0x00000018


	//----- nvinfo : EIATTR_FRAME_SIZE
	.align		4
.L_1:
        /*000c*/ 	.byte	0x04, 0x11
        /*000e*/ 	.short	(.L_3 - .L_2)
	.align		4
.L_2:
        /*0010*/ 	.word	index@($__internal_7_$__cuda_sm3x_div_rn_noftz_f32_slowpath)
        /*0014*/ 	.word	0x00000000


	//----- nvinfo : EIATTR_FRAME_SIZE
	.align		4
.L_3:
        /*0018*/ 	.byte	0x04, 0x11
        /*001a*/ 	.short	(.L_5 - .L_4)
	.align		4
.L_4:
        /*001c*/ 	.word	index@($__internal_6_$__cuda_sm20_div_rn_f64_full)
        /*0020*/ 	.word	0x00000000


	//----- nvinfo : EIATTR_FRAME_SIZE
	.align		4
.L_5:
        /*0024*/ 	.byte	0x04, 0x11
        /*0026*/ 	.short	(.L_7 - .L_6)
	.align		4
.L_6:
        /*0028*/ 	.word	index@(_Z17compute_xyzkernelPfP9RGBDpixelS_S_)
        /*002c*/ 	.word	0x00000000


	//----- nvinfo : EIATTR_REGCOUNT
	.align		4
.L_7:
        /*0030*/ 	.byte	0x04, 0x2f
        /*0032*/ 	.short	(.L_9 - .L_8)
	.align		4
.L_8:
        /*0034*/ 	.word	index@(_Z17fillInBeIndexFullPjS_S_j)
        /*0038*/ 	.word	0x00000012


	//----- nvinfo : EIATTR_FRAME_SIZE
	.align		4
.L_9:
        /*003c*/ 	.byte	0x04, 0x11
        /*003e*/ 	.short	(.L_11 - .L_10)
	.align		4
.L_10:
        /*0040*/ 	.word	index@(_Z17fillInBeIndexFullPjS_S_j)
        /*0044*/ 	.word	0x00000000


	//----- nvinfo : EIATTR_REGCOUNT
	.align		4
.L_11:
        /*0048*/ 	.byte	0x04, 0x2f
        /*004a*/ 	.short	(.L_13 - .L_12)
	.align		4
.L_12:
        /*004c*/ 	.word	index@(_Z18compute_TSDFGPUboxPfS_S_S_fPjP9RGBDpixelS0_S0_S_PKfiiiiiiif)
        /*0050*/ 	.word	0x00000037


	//----- nvinfo : EIATTR_FRAME_SIZE
	.align		4
.L_13:
        /*0054*/ 	.byte	0x04, 0x11
        /*0056*/ 	.short	(.L_15 - .L_14)
	.align		4
.L_14:
        /*0058*/ 	.word	index@($__internal_5_$__cuda_sm3x_div_rn_noftz_f32_slowpath)
        /*005c*/ 	.word	0x00000000


	//----- nvinfo : EIATTR_FRAME_SIZE
	.align		4
.L_15:
        /*0060*/ 	.byte	0x04, 0x11
        /*0062*/ 	.short	(.L_17 - .L_16)
	.align		4
.L_16:
        /*0064*/ 	.word	index@($__internal_4_$__cuda_sm20_sqrt_rn_f32_slowpath)
        /*0068*/ 	.word	0x00000000


	//----- nvinfo : EIATTR_FRAME_SIZE
	.align		4
.L_17:
        /*006c*/ 	.byte	0x04, 0x11
        /*006e*/ 	.short	(.L_19 - .L_18)
	.align		4
.L_18:
        /*0070*/ 	.word	index@($__internal_3_$__cuda_sm20_div_rn_f64_full)
        /*0074*/ 	.word	0x00000000


	//----- nvinfo : EIATTR_FRAME_SIZE
	.align		4
.L_19:
        /*0078*/ 	.byte	0x04, 0x11
        /*007a*/ 	.short	(.L_21 - .L_20)
	.align		4
.L_20:
        /*007c*/ 	.word	index@(_Z18compute_TSDFGPUboxPfS_S_S_fPjP9RGBDpixelS0_S0_S_PKfiiiiiiif)
        /*0080*/ 	.word	0x00000000


	//----- nvinfo : EIATTR_REGCOUNT
	.align		4
.L_21:
        /*0084*/ 	.byte	0x04, 0x2f
        /*0086*/ 	.short	(.L_23 - .L_22)
	.align		4
.L_22:
        /*0088*/ 	.word	index@(_Z23compute_TSDFGPUbox_projPfS_S_P9RGBDpixelS_PKfiiiiiiif)
        /*008c*/ 	.word	0x00000028


	//----- nvinfo : EIATTR_FRAME_SIZE
	.align		4
.L_23:
        /*0090*/ 	.byte	0x04, 0x11
        /*0092*/ 	.short	(.L_25 - .L_24)
	.align		4
.L_24:
        /*0094*/ 	.word	index@($__internal_2_$__cuda_sm3x_div_rn_noftz_f32_slowpath)
        /*0098*/ 	.word	0x00000000


	//----- nvinfo : EIATTR_FRAME_SIZE
	.align		4
.L_25:
        /*009c*/ 	.byte	0x04, 0x11
        /*009e*/ 	.short	(.L_27 - .L_26)
	.align		4
.L_26:
        /*00a0*/ 	.word	index@($__internal_1_$__cuda_sm20_sqrt_rn_f32_slowpath)
        /*00a4*/ 	.word	0x00000000


	//----- nvinfo : EIATTR_FRAME_SIZE
	.align		4
.L_27:
        /*00a8*/ 	.byte	0x04, 0x11
        /*00aa*/ 	.short	(.L_29 - .L_28)
	.align		4
.L_28:
        /*00ac*/ 	.word	index@($__internal_0_$__cuda_sm20_div_rn_f64_full)
        /*00b0*/ 	.word	0x00000000


	//----- nvinfo : EIATTR_FRAME_SIZE
	.align		4
.L_29:
        /*00b4*/ 	.byte	0x04, 0x11
        /*00b6*/ 	.short	(.L_31 - .L_30)
	.align		4
.L_30:
        /*00b8*/ 	.word	index@(_Z23compute_TSDFGPUbox_projPfS_S_P9RGBDpixelS_PKfiiiiiiif)
        /*00bc*/ 	.word	0x00000000


	//----- nvinfo : EIATTR_MIN_STACK_SIZE
	.align		4
.L_31:
        /*00c0*/ 	.byte	0x04, 0x12
        /*00c2*/ 	.short	(.L_33 - .L_32)
	.align		4
.L_32:
        /*00c4*/ 	.word	index@(_Z23compute_TSDFGPUbox_projPfS_S_P9RGBDpixelS_PKfiiiiiiif)
        /*00c8*/ 	.word	0x00000000


	//----- nvinfo : EIATTR_MIN_STACK_SIZE
	.align		4
.L_33:
        /*00cc*/ 	.byte	0x04, 0x12
        /*00ce*/ 	.short	(.L_35 - .L_34)
	.align		4
.L_34:
        /*00d0*/ 	.word	index@(_Z18compute_TSDFGPUboxPfS_S_S_fPjP9RGBDpixelS0_S0_S_PKfiiiiiiif)
        /*00d4*/ 	.word	0x00000000


	//----- nvinfo : EIATTR_MIN_STACK_SIZE
	.align		4
.L_35:
        /*00d8*/ 	.byte	0x04, 0x12
        /*00da*/ 	.short	(.L_37 - .L_36)
	.align		4
.L_36:
        /*00dc*/ 	.word	index@(_Z17fillInBeIndexFullPjS_S_j)
        /*00e0*/ 	.word	0x00000000


	//----- nvinfo : EIATTR_MIN_STACK_SIZE
	.align		4
.L_37:
        /*00e4*/ 	.byte	0x04, 0x12
        /*00e6*/ 	.short	(.L_39 - .L_38)
	.align		4
.L_38:
        /*00e8*/ 	.word	index@(_Z17compute_xyzkernelPfP9RGBDpixelS_S_)
        /*00ec*/ 	.word	0x00000000
.L_39:


//--------------------- .nv.compat                --------------------------
	.section	.nv.compat,"",@"SHT_CUDA_COMPAT_INFO"
	.align	4
        /*0000*/ 	.byte	0x02, 0x09, 0x00, 0x00, 0x02, 0x02, 0x01, 0x00, 0x02, 0x05, 0x05, 0x00, 0x03, 0x07, 0x01, 0x01
        /*0010*/ 	.byte	0x02, 0x03, 0x00, 0x00, 0x02, 0x06, 0x01, 0x00, 0x04, 0x0b, 0x08, 0x00, 0x01, 0x00, 0x00, 0x00
        /*0020*/ 	.byte	0x00, 0x00, 0x00, 0x00


//--------------------- .nv.info._Z23compute_TSDFGPUbox_projPfS_S_P9RGBDpixelS_PKfiiiiiiif --------------------------
	.section	.nv.info._Z23compute_TSDFGPUbox_projPfS_S_P9RGBDpixelS_PKfiiiiiiif,"",@"SHT_CUDA_INFO"
	.sectionflags	@""
	.align	4


	//----- nvinfo : EIATTR_CUDA_API_VERSION
	.align		4
        /*0000*/ 	.byte	0x04, 0x37
        /*0002*/ 	.short	(.L_41 - .L_40)
.L_40:
        /*0004*/ 	.word	0x00000082


	//----- nvinfo : EIATTR_KPARAM_INFO
	.align		4
.L_41:
        /*0008*/ 	.byte	0x04, 0x17
        /*000a*/ 	.short	(.L_43 - .L_42)
.L_42:
        /*000c*/ 	.word	0x00000000
        /*0010*/ 	.short	0x000d
        /*0012*/ 	.short	0x004c
        /*0014*/ 	.byte	0x00, 0xf0, 0x11, 0x00


	//----- nvinfo : EIATTR_KPARAM_INFO
	.align		4
.L_43:
        /*0018*/ 	.byte	0x04, 0x17
        /*001a*/ 	.short	(.L_45 - .L_44)
.L_44:
        /*001c*/ 	.word	0x00000000
        /*0020*/ 	.short	0x000c
        /*0022*/ 	.short	0x0048
        /*0024*/ 	.byte	0x00, 0xf0, 0x11, 0x00


	//----- nvinfo : EIATTR_KPARAM_INFO
	.align		4
.L_45:
        /*0028*/ 	.byte	0x04, 0x17
        /*002a*/ 	.short	(.L_47 - .L_46)
.L_46:
        /*002c*/ 	.word	0x00000000
        /*0030*/ 	.short	0x000b
        /*0032*/ 	.short	0x0044
        /*0034*/ 	.byte	0x00, 0xf0, 0x11, 0x00


	//----- nvinfo : EIATTR_KPARAM_INFO
	.align		4
.L_47:
        /*0038*/ 	.byte	0x04, 0x17
        /*003a*/ 	.short	(.L_49 - .L_48)
.L_48:
        /*003c*/ 	.word	0x00000000
        /*0040*/ 	.short	0x000a
        /*0042*/ 	.short	0x0040
        /*0044*/ 	.byte	0x00, 0xf0, 0x11, 0x00


	//----- nvinfo : EIATTR_KPARAM_INFO
	.align		4
.L_49:
        /*0048*/ 	.byte	0x04, 0x17
        /*004a*/ 	.short	(.L_51 - .L_50)
.L_50:
        /*004c*/ 	.word	0x00000000
        /*0050*/ 	.short	0x0009
        /*0052*/ 	.short	0x003c
        /*0054*/ 	.byte	0x00, 0xf0, 0x11, 0x00


	//----- nvinfo : EIATTR_KPARAM_INFO
	.align		4
.L_51:
        /*0058*/ 	.byte	0x04, 0x17
        /*005a*/ 	.short	(.L_53 - .L_52)
.L_52:
        /*005c*/ 	.word	0x00000000
        /*0060*/ 	.short	0x0008
        /*0062*/ 	.short	0x0038
        /*0064*/ 	.byte	0x00, 0xf0, 0x11, 0x00


	//----- nvinfo : EIATTR_KPARAM_INFO
	.align		4
.L_53:
        /*0068*/ 	.byte	0x04, 0x17
        /*006a*/ 	.short	(.L_55 - .L_54)
.L_54:
        /*006c*/ 	.word	0x00000000
        /*0070*/ 	.short	0x0007
        /*0072*/ 	.short	0x0034
        /*0074*/ 	.byte	0x00, 0xf0, 0x11, 0x00


	//----- nvinfo : EIATTR_KPARAM_INFO
	.align		4
.L_55:
        /*0078*/ 	.byte	0x04, 0x17
        /*007a*/ 	.short	(.L_57 - .L_56)
.L_56:
        /*007c*/ 	.word	0x00000000
        /*0080*/ 	.short	0x0006
        /*0082*/ 	.short	0x0030
        /*0084*/ 	.byte	0x00, 0xf0, 0x11, 0x00


	//----- nvinfo : EIATTR_KPARAM_INFO
	.align		4
.L_57:
        /*0088*/ 	.byte	0x04, 0x17
        /*008a*/ 	.short	(.L_59 - .L_58)
.L_58:
        /*008c*/ 	.word	0x00000000
        /*0090*/ 	.short	0x0005
        /*0092*/ 	.short	0x0028
        /*0094*/ 	.byte	0x00, 0xf5, 0x21, 0x00


	//----- nvinfo : EIATTR_KPARAM_INFO
	.align		4
.L_59:
        /*0098*/ 	.byte	0x04, 0x17
        /*009a*/ 	.short	(.L_61 - .L_60)
.L_60:
        /*009c*/ 	.word	0x00000000
        /*00a0*/ 	.short	0x0004
        /*00a2*/ 	.short	0x0020
        /*00a4*/ 	.byte	0x00, 0xf5, 0x21, 0x00


	//----- nvinfo : EIATTR_KPARAM_INFO
	.align		4
.L_61:
        /*00a8*/ 	.byte	0x04, 0x17
        /*00aa*/ 	.short	(.L_63 - .L_62)
.L_62:
        /*00ac*/ 	.word	0x00000000
        /*00b0*/ 	.short	0x0003
        /*00b2*/ 	.short	0x0018
        /*00b4*/ 	.byte	0x00, 0xf5, 0x21, 0x00


	//----- nvinfo : EIATTR_KPARAM_INFO
	.align		4
.L_63:
        /*00b8*/ 	.byte	0x04, 0x17
        /*00ba*/ 	.short	(.L_65 - .L_64)
.L_64:
        /*00bc*/ 	.word	0x00000000
        /*00c0*/ 	.short	0x0002
        /*00c2*/ 	.short	0x0010
        /*00c4*/ 	.byte	0x00, 0xf5, 0x21, 0x00


	//----- nvinfo : EIATTR_KPARAM_INFO
	.align		4
.L_65:
        /*00c8*/ 	.byte	0x04, 0x17
        /*00ca*/ 	.short	(.L_67 - .L_66)
.L_66:
        /*00cc*/ 	.word	0x00000000
        /*00d0*/ 	.short	0x0001
        /*00d2*/ 	.short	0x0008
        /*00d4*/ 	.byte	0x00, 0xf5, 0x21, 0x00


	//----- nvinfo : EIATTR_KPARAM_INFO
	.align		4
.L_67:
        /*00d8*/ 	.byte	0x04, 0x17
        /*00da*/ 	.short	(.L_69 - .L_68)
.L_68:
        /*00dc*/ 	.word	0x00000000
        /*00e0*/ 	.short	0x0000
        /*00e2*/ 	.short	0x0000
        /*00e4*/ 	.byte	0x00, 0xf5, 0x21, 0x00


	//----- nvinfo : EIATTR_SPARSE_MMA_MASK
	.align		4
.L_69:
        /*00e8*/ 	.byte	0x03, 0x50
        /*00ea*/ 	.short	0x0000


	//----- nvinfo : EIATTR_MAXREG_COUNT
	.align		4
        /*00ec*/ 	.byte	0x03, 0x1b
        /*00ee*/ 	.short	0x00ff


	//----- nvinfo : EIATTR_MERCURY_ISA_VERSION
	.align		4
        /*00f0*/ 	.byte	0x03, 0x5f
        /*00f2*/ 	.short	0x0101


	//----- nvinfo : EIATTR_VRC_CTA_INIT_COUNT
	.align		4
        /*00f4*/ 	.byte	0x02, 0x4a
	.zero		1
	.zero		1


	//----- nvinfo : EIATTR_EXIT_INSTR_OFFSETS
	.align		4
        /*00f8*/ 	.byte	0x04, 0x1c
        /*00fa*/ 	.short	(.L_71 - .L_70)


	//   ....[0]....
.L_70:
        /*00fc*/ 	.word	0x000000b0


	//   ....[1]....
        /*0100*/ 	.word	0x00001600


	//   ....[2]....
        /*0104*/ 	.word	0x00002430


	//   ....[3]....
        /*0108*/ 	.word	0x00002940


	//   ....[4]....
        /*010c*/ 	.word	0x00002bd0


	//   ....[5]....
        /*0110*/ 	.word	0x00002d60


	//   ....[6]....
        /*0114*/ 	.word	0x00002e80


	//----- nvinfo : EIATTR_CRS_STACK_SIZE
	.align		4
.L_71:
        /*0118*/ 	.byte	0x04, 0x1e
        /*011a*/ 	.short	(.L_73 - .L_72)
.L_72:
        /*011c*/ 	.word	0x00000000


	//----- nvinfo : EIATTR_CBANK_PARAM_SIZE
	.align		4
.L_73:
        /*0120*/ 	.byte	0x03, 0x19
        /*0122*/ 	.short	0x0050


	//----- nvinfo : EIATTR_PARAM_CBANK
	.align		4
        /*0124*/ 	.byte	0x04, 0x0a
        /*0126*/ 	.short	(.L_75 - .L_74)
	.align		4
.L_74:
        /*0128*/ 	.word	index@(.nv.constant0._Z23compute_TSDFGPUbox_projPfS_S_P9RGBDpixelS_PKfiiiiiiif)
        /*012c*/ 	.short	0x0380
        /*012e*/ 	.short	0x0050


	//----- nvinfo : EIATTR_SW_WAR
	.align		4
.L_75:
        /*0130*/ 	.byte	0x04, 0x36
        /*0132*/ 	.short	(.L_77 - .L_76)
.L_76:
        /*0134*/ 	.word	0x00000008
.L_77:


//--------------------- .nv.info._Z18compute_TSDFGPUboxPfS_S_S_fPjP9RGBDpixelS0_S0_S_PKfiiiiiiif --------------------------
	.section	.nv.info._Z18compute_TSDFGPUboxPfS_S_S_fPjP9RGBDpixelS0_S0_S_PKfiiiiiiif,"",@"SHT_CUDA_INFO"
	.sectionflags	@""
	.align	4


	//----- nvinfo : EIATTR_CUDA_API_VERSION
	.align		4
        /*0000*/ 	.byte	0x04, 0x37
        /*0002*/ 	.short	(.L_79 - .L_78)
.L_78:
        /*0004*/ 	.word	0x00000082


	//----- nvinfo : EIATTR_KPARAM_INFO
	.align		4
.L_79:
        /*0008*/ 	.byte	0x04, 0x17
        /*000a*/ 	.short	(.L_81 - .L_80)
.L_80:
        /*000c*/ 	.word	0x00000000
        /*0010*/ 	.short	0x0012
        /*0012*/ 	.short	0x0074
        /*0014*/ 	.byte	0x00, 0xf0, 0x11, 0x00


	//----- nvinfo : EIATTR_KPARAM_INFO
	.align		4
.L_81:
        /*0018*/ 	.byte	0x04, 0x17
        /*001a*/ 	.short	(.L_83 - .L_82)
.L_82:
        /*001c*/ 	.word	0x00000000
        /*0020*/ 	.short	0x0011
        /*0022*/ 	.short	0x0070
        /*0024*/ 	.byte	0x00, 0xf0, 0x11, 0x00


	//----- nvinfo : EIATTR_KPARAM_INFO
	.align		4
.L_83:
        /*0028*/ 	.byte	0x04, 0x17
        /*002a*/ 	.short	(.L_85 - .L_84)
.L_84:
        /*002c*/ 	.word	0x00000000
        /*0030*/ 	.short	0x0010
        /*0032*/ 	.short	0x006c
        /*0034*/ 	.byte	0x00, 0xf0, 0x11, 0x00


	//----- nvinfo : EIATTR_KPARAM_INFO
	.align		4
.L_85:
        /*0038*/ 	.byte	0x04, 0x17
        /*003a*/ 	.short	(.L_87 - .L_86)
.L_86:
        /*003c*/ 	.word	0x00000000
        /*0040*/ 	.short	0x000f
        /*0042*/ 	.short	0x0068
        /*0044*/ 	.byte	0x00, 0xf0, 0x11, 0x00


	//----- nvinfo : EIATTR_KPARAM_INFO
	.align		4
.L_87:
        /*0048*/ 	.byte	0x04, 0x17
        /*004a*/ 	.short	(.L_89 - .L_88)
.L_88:
        /*004c*/ 	.word	0x00000000
        /*0050*/ 	.short	0x000e
        /*0052*/ 	.short	0x0064
        /*0054*/ 	.byte	0x00, 0xf0, 0x11, 0x00


	//----- nvinfo : EIATTR_KPARAM_INFO
	.align		4
.L_89:
        /*0058*/ 	.byte	0x04, 0x17
        /*005a*/ 	.short	(.L_91 - .L_90)
.L_90:
        /*005c*/ 	.word	0x00000000
        /*0060*/ 	.short	0x000d
        /*0062*/ 	.short	0x0060
        /*0064*/ 	.byte	0x00, 0xf0, 0x11, 0x00


	//----- nvinfo : EIATTR_KPARAM_INFO
	.align		4
.L_91:
        /*0068*/ 	.byte	0x04, 0x17
        /*006a*/ 	.short	(.L_93 - .L_92)
.L_92:
        /*006c*/ 	.word	0x00000000
        /*0070*/ 	.short	0x000c
        /*0072*/ 	.short	0x005c
        /*0074*/ 	.byte	0x00, 0xf0, 0x11, 0x00


	//----- nvinfo : EIATTR_KPARAM_INFO
	.align		4
.L_93:
        /*0078*/ 	.byte	0x04, 0x17
        /*007a*/ 	.short	(.L_95 - .L_94)
.L_94:
        /*007c*/ 	.word	0x00000000
        /*0080*/ 	.short	0x000b
        /*0082*/ 	.short	0x0058
        /*0084*/ 	.byte	0x00, 0xf0, 0x11, 0x00


	//----- nvinfo : EIATTR_KPARAM_INFO
	.align		4
.L_95:
        /*0088*/ 	.byte	0x04, 0x17
        /*008a*/ 	.short	(.L_97 - .L_96)
.L_96:
        /*008c*/ 	.word	0x00000000
        /*0090*/ 	.short	0x000a
        /*0092*/ 	.short	0x0050
        /*0094*/ 	.byte	0x00, 0xf5, 0x21, 0x00


	//----- nvinfo : EIATTR_KPARAM_INFO
	.align		4
.L_97:
        /*0098*/ 	.byte	0x04, 0x17
        /*009a*/ 	.short	(.L_99 - .L_98)
.L_98:
        /*009c*/ 	.word	0x00000000
        /*00a0*/ 	.short	0x0009
        /*00a2*/ 	.short	0x0048
        /*00a4*/ 	.byte	0x00, 0xf5, 0x21, 0x00


	//----- nvinfo : EIATTR_KPARAM_INFO
	.align		4
.L_99:
        /*00a8*/ 	.byte	0x04, 0x17
        /*00aa*/ 	.short	(.L_101 - .L_100)
.L_100:
        /*00ac*/ 	.word	0x00000000
        /*00b0*/ 	.short	0x0008
        /*00b2*/ 	.short	0x0040
        /*00b4*/ 	.byte	0x00, 0xf5, 0x21, 0x00


	//----- nvinfo : EIATTR_KPARAM_INFO
	.align		4
.L_101:
        /*00b8*/ 	.byte	0x04, 0x17
        /*00ba*/ 	.short	(.L_103 - .L_102)
.L_102:
        /*00bc*/ 	.word	0x00000000
        /*00c0*/ 	.short	0x0007
        /*00c2*/ 	.short	0x0038
        /*00c4*/ 	.byte	0x00, 0xf5, 0x21, 0x00


	//----- nvinfo : EIATTR_KPARAM_INFO
	.align		4
.L_103:
        /*00c8*/ 	.byte	0x04, 0x17
        /*00ca*/ 	.short	(.L_105 - .L_104)
.L_104:
        /*00cc*/ 	.word	0x00000000
        /*00d0*/ 	.short	0x0006
        /*00d2*/ 	.short	0x0030
        /*00d4*/ 	.byte	0x00, 0xf5, 0x21, 0x00


	//----- nvinfo : EIATTR_KPARAM_INFO
	.align		4
.L_105:
        /*00d8*/ 	.byte	0x04, 0x17
        /*00da*/ 	.short	(.L_107 - .L_106)
.L_106:
        /*00dc*/ 	.word	0x00000000
        /*00e0*/ 	.short	0x0005
        /*00e2*/ 	.short	0x0028
        /*00e4*/ 	.byte	0x00, 0xf5, 0x21, 0x00


	//----- nvinfo : EIATTR_KPARAM_INFO
	.align		4
.L_107:
        /*00e8*/ 	.byte	0x04, 0x17
        /*00ea*/ 	.short	(.L_109 - .L_108)
.L_108:
        /*00ec*/ 	.word	0x00000000
        /*00f0*/ 	.short	0x0004
        /*00f2*/ 	.short	0x0020
        /*00f4*/ 	.byte	0x00, 0xf0, 0x11, 0x00


	//----- nvinfo : EIATTR_KPARAM_INFO
	.align		4
.L_109:
        /*00f8*/ 	.byte	0x04, 0x17
        /*00fa*/ 	.short	(.L_111 - .L_110)
.L_110:
        /*00fc*/ 	.word	0x00000000
        /*0100*/ 	.short	0x0003
        /*0102*/ 	.short	0x0018
        /*0104*/ 	.byte	0x00, 0xf5, 0x21, 0x00


	//----- nvinfo : EIATTR_KPARAM_INFO
	.align		4
.L_111:
        /*0108*/ 	.byte	0x04, 0x17
        /*010a*/ 	.short	(.L_113 - .L_112)
.L_112:
        /*010c*/ 	.word	0x00000000
        /*0110*/ 	.short	0x0002
        /*0112*/ 	.short	0x0010
        /*0114*/ 	.byte	0x00, 0xf5, 0x21, 0x00


	//----- nvinfo : EIATTR_KPARAM_INFO
	.align		4
.L_113:
        /*0118*/ 	.byte	0x04, 0x17
        /*011a*/ 	.short	(.L_115 - .L_114)
.L_114:
        /*011c*/ 	.word	0x00000000
        /*0120*/ 	.short	0x0001
        /*0122*/ 	.short	0x0008
        /*0124*/ 	.byte	0x00, 0xf5, 0x21, 0x00


	//----- nvinfo : EIATTR_KPARAM_INFO
	.align		4
.L_115:
        /*0128*/ 	.byte	0x04, 0x17
        /*012a*/ 	.short	(.L_117 - .L_116)
.L_116:
        /*012c*/ 	.word	0x00000000
        /*0130*/ 	.short	0x0000
        /*0132*/ 	.short	0x0000
        /*0134*/ 	.byte	0x00, 0xf5, 0x21, 0x00


	//----- nvinfo : EIATTR_SPARSE_MMA_MASK
	.align		4
.L_117:
        /*0138*/ 	.byte	0x03, 0x50
        /*013a*/ 	.short	0x0000


	//----- nvinfo : EIATTR_MAXREG_COUNT
	.align		4
        /*013c*/ 	.byte	0x03, 0x1b
        /*013e*/ 	.short	0x00ff


	//----- nvinfo : EIATTR_MERCURY_ISA_VERSION
	.align		4
        /*0140*/ 	.byte	0x03, 0x5f
        /*0142*/ 	.short	0x0101


	//----- nvinfo : EIATTR_VRC_CTA_INIT_COUNT
	.align		4
        /*0144*/ 	.byte	0x02, 0x4a
	.zero		1
	.zero		1


	//----- nvinfo : EIATTR_EXIT_INSTR_OFFSETS
	.align		4
        /*0148*/ 	.byte	0x04, 0x1c
        /*014a*/ 	.short	(.L_119 - .L_118)


	//   ....[0]....
.L_118:
        /*014c*/ 	.word	0x000000b0


	//   ....[1]....
        /*0150*/ 	.word	0x000015c0


	//   ....[2]....
        /*0154*/ 	.word	0x00001a80


	//   ....[3]....
        /*0158*/ 	.word	0x00001ac0


	//   ....[4]....
        /*015c*/ 	.word	0x00004900


	//   ....[5]....
        /*0160*/ 	.word	0x00004e40


	//   ....[6]....
        /*0164*/ 	.word	0x000050d0


	//   ....[7]....
        /*0168*/ 	.word	0x00005260


	//   ....[8]....
        /*016c*/ 	.word	0x00005380


	//----- nvinfo : EIATTR_CRS_STACK_SIZE
	.align		4
.L_119:
        /*0170*/ 	.byte	0x04, 0x1e
        /*0172*/ 	.short	(.L_121 - .L_120)
.L_120:
        /*0174*/ 	.word	0x00000000


	//----- nvinfo : EIATTR_CBANK_PARAM_SIZE
	.align		4
.L_121:
        /*0178*/ 	.byte	0x03, 0x19
        /*017a*/ 	.short	0x0078


	//----- nvinfo : EIATTR_PARAM_CBANK
	.align		4
        /*017c*/ 	.byte	0x04, 0x0a
        /*017e*/ 	.short	(.L_123 - .L_122)
	.align		4
.L_122:
        /*0180*/ 	.word	index@(.nv.constant0._Z18compute_TSDFGPUboxPfS_S_S_fPjP9RGBDpixelS0_S0_S_PKfiiiiiiif)
        /*0184*/ 	.short	0x0380
        /*0186*/ 	.short	0x0078


	//----- nvinfo : EIATTR_SW_WAR
	.align		4
.L_123:
        /*0188*/ 	.byte	0x04, 0x36
        /*018a*/ 	.short	(.L_125 - .L_124)
.L_124:
        /*018c*/ 	.word	0x00000008
.L_125:


//--------------------- .nv.info._Z17fillInBeIndexFullPjS_S_j --------------------------
	.section	.nv.info._Z17fillInBeIndexFullPjS_S_j,"",@"SHT_CUDA_INFO"
	.sectionflags	@""
	.align	4


	//----- nvinfo : EIATTR_CUDA_API_VERSION
	.align		4
        /*0000*/ 	.byte	0x04, 0x37
        /*0002*/ 	.short	(.L_127 - .L_126)
.L_126:
        /*0004*/ 	.word	0x00000082


	//----- nvinfo : EIATTR_KPARAM_INFO
	.align		4
.L_127:
        /*0008*/ 	.byte	0x04, 0x17
        /*000a*/ 	.short	(.L_129 - .L_128)
.L_128:
        /*000c*/ 	.word	0x00000000
        /*0010*/ 	.short	0x0003
        /*0012*/ 	.short	0x0018
        /*0014*/ 	.byte	0x00, 0xf0, 0x11, 0x00


	//----- nvinfo : EIATTR_KPARAM_INFO
	.align		4
.L_129:
        /*0018*/ 	.byte	0x04, 0x17
        /*001a*/ 	.short	(.L_131 - .L_130)
.L_130:
        /*001c*/ 	.word	0x00000000
        /*0020*/ 	.short	0x0002
        /*0022*/ 	.short	0x0010
        /*0024*/ 	.byte	0x00, 0xf5, 0x21, 0x00


	//----- nvinfo : EIATTR_KPARAM_INFO
	.align		4
.L_131:
        /*0028*/ 	.byte	0x04, 0x17
        /*002a*/ 	.short	(.L_133 - .L_132)
.L_132:
        /*002c*/ 	.word	0x00000000
        /*0030*/ 	.short	0x0001
        /*0032*/ 	.short	0x0008
        /*0034*/ 	.byte	0x00, 0xf5, 0x21, 0x00


	//----- nvinfo : EIATTR_KPARAM_INFO
	.align		4
.L_133:
        /*0038*/ 	.byte	0x04, 0x17
        /*003a*/ 	.short	(.L_135 - .L_134)
.L_134:
        /*003c*/ 	.word	0x00000000
        /*0040*/ 	.short	0x0000
        /*0042*/ 	.short	0x0000
        /*0044*/ 	.byte	0x00, 0xf5, 0x21, 0x00


	//----- nvinfo : EIATTR_SPARSE_MMA_MASK
	.align		4
.L_135:
        /*0048*/ 	.byte	0x03, 0x50
        /*004a*/ 	.short	0x0000


	//----- nvinfo : EIATTR_MAXREG_COUNT
	.align		4
        /*004c*/ 	.byte	0x03, 0x1b
        /*004e*/ 	.short	0x00ff


	//----- nvinfo : EIATTR_MERCURY_ISA_VERSION
	.align		4
        /*0050*/ 	.byte	0x03, 0x5f
        /*0052*/ 	.short	0x0101


	//----- nvinfo : EIATTR_VRC_CTA_INIT_COUNT
	.align		4
        /*0054*/ 	.byte	0x02, 0x4a
	.zero		1
	.zero		1


	//----- nvinfo : EIATTR_EXIT_INSTR_OFFSETS
	.align		4
        /*0058*/ 	.byte	0x04, 0x1c
        /*005a*/ 	.short	(.L_137 - .L_136)


	//   ....[0]....
.L_136:
        /*005c*/ 	.word	0x00000070


	//   ....[1]....
        /*0060*/ 	.word	0x00000190


	//----- nvinfo : EIATTR_CBANK_PARAM_SIZE
	.align		4
.L_137:
        /*0064*/ 	.byte	0x03, 0x19
        /*0066*/ 	.short	0x001c


	//----- nvinfo : EIATTR_PARAM_CBANK
	.align		4
        /*0068*/ 	.byte	0x04, 0x0a
        /*006a*/ 	.short	(.L_139 - .L_138)
	.align		4
.L_138:
        /*006c*/ 	.word	index@(.nv.constant0._Z17fillInBeIndexFullPjS_S_j)
        /*0070*/ 	.short	0x0380
        /*0072*/ 	.short	0x001c


	//----- nvinfo : EIATTR_SW_WAR
	.align		4
.L_139:
        /*0074*/ 	.byte	0x04, 0x36
        /*0076*/ 	.short	(.L_141 - .L_140)
.L_140:
        /*0078*/ 	.word	0x00000008
.L_141:


//--------------------- .nv.info._Z17compute_xyzkernelPfP9RGBDpixelS_S_ --------------------------
	.section	.nv.info._Z17compute_xyzkernelPfP9RGBDpixelS_S_,"",@"SHT_CUDA_INFO"
	.sectionflags	@""
	.align	4


	//----- nvinfo : EIATTR_CUDA_API_VERSION
	.align		4
        /*0000*/ 	.byte	0x04, 0x37
        /*0002*/ 	.short	(.L_143 - .L_142)
.L_142:
        /*0004*/ 	.word	0x00000082


	//----- nvinfo : EIATTR_KPARAM_INFO
	.align		4
.L_143:
        /*0008*/ 	.byte	0x04, 0x17
        /*000a*/ 	.short	(.L_145 - .L_144)
.L_144:
        /*000c*/ 	.word	0x00000000
        /*0010*/ 	.short	0x0003
        /*0012*/ 	.short	0x0018
        /*0014*/ 	.byte	0x00, 0xf5, 0x21, 0x00


	//----- nvinfo : EIATTR_KPARAM_INFO
	.align		4
.L_145:
        /*0018*/ 	.byte	0x04, 0x17
        /*001a*/ 	.short	(.L_147 - .L_146)
.L_146:
        /*001c*/ 	.word	0x00000000
        /*0020*/ 	.short	0x0002
        /*0022*/ 	.short	0x0010
        /*0024*/ 	.byte	0x00, 0xf5, 0x21, 0x00


	//----- nvinfo : EIATTR_KPARAM_INFO
	.align		4
.L_147:
        /*0028*/ 	.byte	0x04, 0x17
        /*002a*/ 	.short	(.L_149 - .L_148)
.L_148:
        /*002c*/ 	.word	0x00000000
        /*0030*/ 	.short	0x0001
        /*0032*/ 	.short	0x0008
        /*0034*/ 	.byte	0x00, 0xf5, 0x21, 0x00


	//----- nvinfo : EIATTR_KPARAM_INFO
	.align		4
.L_149:
        /*0038*/ 	.byte	0x04, 0x17
        /*003a*/ 	.short	(.L_151 - .L_150)
.L_150:
        /*003c*/ 	.word	0x00000000
        /*0040*/ 	.short	0x0000
        /*0042*/ 	.short	0x0000
        /*0044*/ 	.byte	0x00, 0xf5, 0x21, 0x00


	//----- nvinfo : EIATTR_SPARSE_MMA_MASK
	.align		4
.L_151:
        /*0048*/ 	.byte	0x03, 0x50
        /*004a*/ 	.short	0x0000


	//----- nvinfo : EIATTR_MAXREG_COUNT
	.align		4
        /*004c*/ 	.byte	0x03, 0x1b
        /*004e*/ 	.short	0x00ff


	//----- nvinfo : EIATTR_MERCURY_ISA_VERSION
	.align		4
        /*0050*/ 	.byte	0x03, 0x5f
        /*0052*/ 	.short	0x0101


	//----- nvinfo : EIATTR_VRC_CTA_INIT_COUNT
	.align		4
        /*0054*/ 	.byte	0x02, 0x4a
	.zero		1
	.zero		1


	//----- nvinfo : EIATTR_EXIT_INSTR_OFFSETS
	.align		4
        /*0058*/ 	.byte	0x04, 0x1c
        /*005a*/ 	.short	(.L_153 - .L_152)


	//   ....[0]....
.L_152:
        /*005c*/ 	.word	0x00000660


	//----- nvinfo : EIATTR_CRS_STACK_SIZE
	.align		4
.L_153:
        /*0060*/ 	.byte	0x04, 0x1e
        /*0062*/ 	.short	(.L_155 - .L_154)
.L_154:
        /*0064*/ 	.word	0x00000000


	//----- nvinfo : EIATTR_CBANK_PARAM_SIZE
	.align		4
.L_155:
        /*0068*/ 	.byte	0x03, 0x19
        /*006a*/ 	.short	0x0020


	//----- nvinfo : EIATTR_PARAM_CBANK
	.align		4
        /*006c*/ 	.byte	0x04, 0x0a
        /*006e*/ 	.short	(.L_157 - .L_156)
	.align		4
.L_156:
        /*0070*/ 	.word	index@(.nv.constant0._Z17compute_xyzkernelPfP9RGBDpixelS_S_)
        /*0074*/ 	.short	0x0380
        /*0076*/ 	.short	0x0020


	//----- nvinfo : EIATTR_SW_WAR
	.align		4
.L_157:
        /*0078*/ 	.byte	0x04, 0x36
        /*007a*/ 	.short	(.L_159 - .L_158)
.L_158:
        /*007c*/ 	.word	0x00000008
.L_159:


//--------------------- .nv.callgraph             --------------------------
	.section	.nv.callgraph,"",@"SHT_CUDA_CALLGRAPH"
	.align	4
	.sectionentsize	8
	.align		4
        /*0000*/ 	.word	0x00000000
	.align		4
        /*0004*/ 	.word	0xffffffff
	.align		4
        /*0008*/ 	.word	0x00000000
	.align		4
        /*000c*/ 	.word	0xfffffffe
	.align		4
        /*0010*/ 	.word	0x00000000
	.align		4
        /*0014*/ 	.word	0xfffffffd
	.align		4
        /*0018*/ 	.word	0x00000000
	.align		4
        /*001c*/ 	.word	0xfffffffc


//--------------------- .text._Z23compute_TSDFGPUbox_projPfS_S_P9RGBDpixelS_PKfiiiiiiif --------------------------
	.section	.text._Z23compute_TSDFGPUbox_projPfS_S_P9RGBDpixelS_PKfiiiiiiif,"ax",@progbits
	.align	128
        .global         _Z23compute_TSDFGPUbox_projPfS_S_P9RGBDpixelS_PKfiiiiiiif
        .type           _Z23compute_TSDFGPUbox_projPfS_S_P9RGBDpixelS_PKfiiiiiiif,@function
        .size           _Z23compute_TSDFGPUbox_projPfS_S_P9RGBDpixelS_PKfiiiiiiif,(.L_x_194 - _Z23compute_TSDFGPUbox_projPfS_S_P9RGBDpixelS_PKfiiiiiiif)
        .other          _Z23compute_TSDFGPUbox_projPfS_S_P9RGBDpixelS_PKfiiiiiiif,@"STO_CUDA_ENTRY STV_DEFAULT"
_Z23compute_TSDFGPUbox_projPfS_S_P9RGBDpixelS_PKfiiiiiiif:
.text._Z23compute_TSDFGPUbox_projPfS_S_P9RGBDpixelS_PKfiiiiiiif:
[----:B------:R-:W-:Y:S01]  /*0000*/  LDC R1, c[0x0][0x37c] ;  /* 0x0000df00ff017b82 */ /* 0x000fe20000000800 */
[----:B------:R-:W0:Y:S07]  /*0010*/  S2R R2, SR_TID.X ;  /* 0x0000000000027919 */ /* 0x000e2e0000002100 */
[----:B------:R-:W1:Y:S01]  /*0020*/  S2UR UR5, SR_CTAID.X ;  /* 0x00000000000579c3 */ /* 0x000e620000002500 */
[----:B------:R-:W2:Y:S01]  /*0030*/  LDCU.64 UR8, c[0x0][0x3b0] ;  /* 0x00007600ff0877ac */ /* 0x000ea20008000a00 */
[----:B------:R-:W1:Y:S06]  /*0040*/  LDCU UR6, c[0x0][0x360] ;  /* 0x00006c00ff0677ac */ /* 0x000e6c0008000800 */
[----:B------:R-:W3:Y:S01]  /*0050*/  LDC R3, c[0x0][0x3b8] ;  /* 0x0000ee00ff037b82 */ /* 0x000ee20000000800 */
[----:B--2---:R-:W-:-:S02]  /*0060*/  UIMAD UR4, UR9, UR8, URZ ;  /* 0x00000008090472a4 */ /* 0x004fc4000f8e02ff */
[----:B-1----:R-:W-:-:S06]  /*0070*/  UIMAD UR5, UR5, UR6, URZ ;  /* 0x00000006050572a4 */ /* 0x002fcc000f8e02ff */
[----:B0-----:R-:W-:Y:S01]  /*0080*/  IADD3 R4, PT, PT, R2, UR5, RZ ;  /* 0x0000000502047c10 */ /* 0x001fe2000fffe0ff */
[----:B---3--:R-:W-:-:S05]  /*0090*/  IMAD R3, R3, UR4, RZ ;  /* 0x0000000403037c24 */ /* 0x008fca000f8e02ff */
[----:B------:R-:W-:-:S13]  /*00a0*/  ISETP.GT.AND P0, PT, R4, R3, PT ;  /* 0x000000030400720c */ /* 0x000fda0003f04270 */
[----:B------:R-:W-:Y:S05]  /*00b0*/  @P0 EXIT ;  /* 0x000000000000094d */ /* 0x000fea0003800000 */
[----:B------:R-:W0:Y:S01]  /*00c0*/  LDC.64 R6, c[0x0][0x3a8] ;  /* 0x0000ea00ff067b82 */ /* 0x000e220000000a00 */
[----:B------:R-:W0:Y:S02]  /*00d0*/  LDCU.64 UR6, c[0x0][0x358] ;  /* 0x00006b00ff0677ac */ /* 0x000e240008000a00 */
[----:B0-----:R-:W2:Y:S01]  /*00e0*/  LDG.E R6, desc[UR6][R6.64+0x30] ;  /* 0x0000300606067981 */ /* 0x001ea2000c1e1900 */
[----:B------:R-:W-:-:S04]  /*00f0*/  I2FP.F32.S32 R13, UR8 ;  /* 0x00000008000d7c45 */ /* 0x000fc80008201400 */
[----:B------:R-:W0:Y:S02]  /*0100*/  MUFU.RCP R8, R13 ;  /* 0x0000000d00087308 */ /* 0x000e240000001000 */
[----:B0-----:R-:W-:-:S04]  /*0110*/  FFMA R5, -R13, R8, 1 ;  /* 0x3f8000000d057423 */ /* 0x001fc80000000108 */
[----:B------:R-:W-:Y:S01]  /*0120*/  FFMA R5, R8, R5, R8 ;  /* 0x0000000508057223 */ /* 0x000fe20000000008 */
[----:B--2---:R-:W-:-:S04]  /*0130*/  FADD R0, R6, R6 ;  /* 0x0000000606007221 */ /* 0x004fc80000000000 */
[----:B------:R-:W0:Y:S01]  /*0140*/  FCHK P0, R0, R13 ;  /* 0x0000000d00007302 */ /* 0x000e220000000000 */
[----:B------:R-:W-:-:S04]  /*0150*/  FFMA R8, R0, R5, RZ ;  /* 0x0000000500087223 */ /* 0x000fc800000000ff */
[----:B------:R-:W-:-:S04]  /*0160*/  FFMA R9, -R13, R8, R0 ;  /* 0x000000080d097223 */ /* 0x000fc80000000100 */
[----:B------:R-:W-:Y:S01]  /*0170*/  FFMA R5, R5, R9, R8 ;  /* 0x0000000905057223 */ /* 0x000fe20000000008 */
[----:B0-----:R-:W-:Y:S06]  /*0180*/  @!P0 BRA `(.L_x_0) ;  /* 0x00000000000c8947 */ /* 0x001fec0003800000 */
[----:B------:R-:W-:-:S07]  /*0190*/  MOV R14, 0x1b0 ;  /* 0x000001b0000e7802 */ /* 0x000fce0000000f00 */
[----:B------:R-:W-:Y:S05]  /*01a0*/  CALL.REL.NOINC `($__internal_2_$__cuda_sm3x_div_rn_noftz_f32_slowpath) ;  /* 0x0000003400087944 */ /* 0x000fea0003c00000 */
[----:B------:R-:W-:-:S07]  /*01b0*/  IMAD.MOV.U32 R5, RZ, RZ, R0 ;  /* 0x000000ffff057224 */ /* 0x000fce00078e0000 */
.L_x_0:
[----:B------:R-:W0:Y:S01]  /*01c0*/  LDC.64 R8, c[0x0][0x3a8] ;  /* 0x0000ea00ff087b82 */ /* 0x000e220000000a00 */
[----:B------:R-:W1:Y:S01]  /*01d0*/  LDCU UR4, c[0x0][0x3b4] ;  /* 0x00007680ff0477ac */ /* 0x000e620008000800 */
[----:B0-----:R-:W2:Y:S01]  /*01e0*/  LDG.E R8, desc[UR6][R8.64+0x34] ;  /* 0x0000340608087981 */ /* 0x001ea2000c1e1900 */
[----:B-1----:R-:W-:-:S04]  /*01f0*/  I2FP.F32.S32 R13, UR4 ;  /* 0x00000004000d7c45 */ /* 0x002fc80008201400 */
        /* <DEDUP_REMOVED lines=11> */
[----:B------:R-:W-:-:S07]  /*02b0*/  MOV R6, R0 ;  /* 0x0000000000067202 */ /* 0x000fce0000000f00 */
.L_x_1:
        /* <DEDUP_REMOVED lines=16> */
.L_x_2:
[----:B------:R-:W0:Y:S08]  /*03c0*/  LDC.64 R10, c[0x0][0x3b8] ;  /* 0x0000ee00ff0a7b82 */ /* 0x000e300000000a00 */
[----:B------:R-:W1:Y:S01]  /*03d0*/  LDC R17, c[0x0][0x3b4] ;  /* 0x0000ed00ff117b82 */ /* 0x000e620000000800 */
[----:B0-----:R-:W-:Y:S01]  /*03e0*/  ISETP.GE.AND P0, PT, R11, 0x1, PT ;  /* 0x000000010b00780c */ /* 0x001fe20003f06270 */
[----:B-1----:R-:W-:-:S12]  /*03f0*/  IMAD R9, R17, R10, RZ ;  /* 0x0000000a11097224 */ /* 0x002fd800078e02ff */
[----:B------:R-:W-:Y:S05]  /*0400*/  @!P0 BRA `(.L_x_3) ;  /* 0x0000000000fc8947 */ /* 0x000fea0003800000 */
[C---:B------:R-:W-:Y:S01]  /*0410*/  ISETP.GE.U32.AND P0, PT, R11.reuse, 0x8, PT ;  /* 0x000000080b00780c */ /* 0x040fe20003f06070 */
[----:B------:R-:W-:Y:S01]  /*0420*/  HFMA2 R0, -RZ, RZ, 0, 0 ;  /* 0x00000000ff007431 */ /* 0x000fe200000001ff */
[----:B------:R-:W-:-:S04]  /*0430*/  LOP3.LUT R32, R11, 0x7, RZ, 0xc0, !PT ;  /* 0x000000070b207812 */ /* 0x000fc800078ec0ff */
[----:B------:R-:W-:-:S07]  /*0440*/  ISETP.NE.AND P1, PT, R32, RZ, PT ;  /* 0x000000ff2000720c */ /* 0x000fce0003f25270 */
[----:B------:R-:W-:Y:S06]  /*0450*/  @!P0 BRA `(.L_x_4) ;  /* 0x0000000000688947 */ /* 0x000fec0003800000 */
[----:B------:R-:W0:Y:S01]  /*0460*/  LDC.64 R12, c[0x0][0x380] ;  /* 0x0000e000ff0c7b82 */ /* 0x000e220000000a00 */
[----:B------:R-:W1:Y:S01]  /*0470*/  LDCU UR4, c[0x0][0x3b0] ;  /* 0x00007600ff0477ac */ /* 0x000e620008000800 */
[----:B------:R-:W-:Y:S01]  /*0480*/  LOP3.LUT R0, R11, 0x7ffffff8, RZ, 0xc0, !PT ;  /* 0x7ffffff80b007812 */ /* 0x000fe200078ec0ff */
[----:B------:R-:W-:-:S03]  /*0490*/  IMAD.MOV.U32 R33, RZ, RZ, R4 ;  /* 0x000000ffff217224 */ /* 0x000fc600078e0004 */
[----:B------:R-:W-:Y:S01]  /*04a0*/  IADD3 R16, PT, PT, -R0, RZ, RZ ;  /* 0x000000ff00107210 */ /* 0x000fe20007ffe1ff */
[----:B-1----:R-:W-:-:S07]  /*04b0*/  IMAD R8, R9, UR4, RZ ;  /* 0x0000000409087c24 */ /* 0x002fce000f8e02ff */
.L_x_5:
[----:B01----:R-:W-:Y:S01]  /*04c0*/  IMAD.WIDE R24, R33, 0x4, R12 ;  /* 0x0000000421187825 */ /* 0x003fe200078e020c */
[----:B------:R-:W-:-:S03]  /*04d0*/  LEA R33, R8, R33, 0x3 ;  /* 0x0000002108217211 */ /* 0x000fc600078e18ff */
[----:B------:R-:W-:Y:S01]  /*04e0*/  VIADD R16, R16, 0x8 ;  /* 0x0000000810107836 */ /* 0x000fe20000000000 */
[----:B------:R1:W-:Y:S01]  /*04f0*/  STG.E desc[UR6][R24.64], RZ ;  /* 0x000000ff18007986 */ /* 0x0003e2000c101906 */
[----:B------:R-:W-:-:S03]  /*0500*/  IMAD.WIDE R26, R3, 0x4, R24 ;  /* 0x00000004031a7825 */ /* 0x000fc600078e0218 */
[----:B------:R-:W-:Y:S02]  /*0510*/  ISETP.NE.AND P0, PT, R16, RZ, PT ;  /* 0x000000ff1000720c */ /* 0x000fe40003f05270 */
[----:B------:R1:W-:Y:S01]  /*0520*/  STG.E desc[UR6][R26.64], RZ ;  /* 0x000000ff1a007986 */ /* 0x0003e2000c101906 */
[----:B------:R-:W-:-:S05]  /*0530*/  IMAD.WIDE R28, R3, 0x4, R26 ;  /* 0x00000004031c7825 */ /* 0x000fca00078e021a */
        /* <DEDUP_REMOVED lines=11> */
[----:B------:R-:W-:Y:S05]  /*05f0*/  @P0 BRA `(.L_x_5) ;  /* 0xfffffffc00b00947 */ /* 0x000fea000383ffff */
.L_x_4:
[----:B------:R-:W-:Y:S05]  /*0600*/  @!P1 BRA `(.L_x_3) ;  /* 0x00000000007c9947 */ /* 0x000fea0003800000 */
[----:B------:R-:W-:Y:S02]  /*0610*/  ISETP.GE.U32.AND P0, PT, R32, 0x4, PT ;  /* 0x000000042000780c */ /* 0x000fe40003f06070 */
[----:B------:R-:W-:-:S04]  /*0620*/  LOP3.LUT R8, R11, 0x3, RZ, 0xc0, !PT ;  /* 0x000000030b087812 */ /* 0x000fc800078ec0ff */
[----:B------:R-:W-:-:S07]  /*0630*/  ISETP.NE.AND P1, PT, R8, RZ, PT ;  /* 0x000000ff0800720c */ /* 0x000fce0003f25270 */
[----:B------:R-:W-:Y:S06]  /*0640*/  @!P0 BRA `(.L_x_6) ;  /* 0x00000000002c8947 */ /* 0x000fec0003800000 */
[----:B------:R-:W0:Y:S01]  /*0650*/  LDC.64 R12, c[0x0][0x380] ;  /* 0x0000e000ff0c7b82 */ /* 0x000e220000000a00 */
[----:B-1----:R-:W-:Y:S02]  /*0660*/  IMAD R15, R3, R0, R4 ;  /* 0x00000000030f7224 */ /* 0x002fe400078e0204 */
[----:B------:R-:W-:Y:S02]  /*0670*/  VIADD R0, R0, 0x4 ;  /* 0x0000000400007836 */ /* 0x000fe40000000000 */
[----:B0-----:R-:W-:-:S05]  /*0680*/  IMAD.WIDE R12, R15, 0x4, R12 ;  /* 0x000000040f0c7825 */ /* 0x001fca00078e020c */
[----:B------:R0:W-:Y:S01]  /*0690*/  STG.E desc[UR6][R12.64], RZ ;  /* 0x000000ff0c007986 */ /* 0x0001e2000c101906 */
[----:B------:R-:W-:-:S05]  /*06a0*/  IMAD.WIDE R14, R3, 0x4, R12 ;  /* 0x00000004030e7825 */ /* 0x000fca00078e020c */
[----:B------:R0:W-:Y:S01]  /*06b0*/  STG.E desc[UR6][R14.64], RZ ;  /* 0x000000ff0e007986 */ /* 0x0001e2000c101906 */
[----:B------:R-:W-:-:S05]  /*06c0*/  IMAD.WIDE R18, R3, 0x4, R14 ;  /* 0x0000000403127825 */ /* 0x000fca00078e020e */
[----:B------:R0:W-:Y:S01]  /*06d0*/  STG.E desc[UR6][R18.64], RZ ;  /* 0x000000ff12007986 */ /* 0x0001e2000c101906 */
[----:B------:R-:W-:-:S05]  /*06e0*/  IMAD.WIDE R20, R3, 0x4, R18 ;  /* 0x0000000403147825 */ /* 0x000fca00078e0212 */
[----:B------:R0:W-:Y:S02]  /*06f0*/  STG.E desc[UR6][R20.64], RZ ;  /* 0x000000ff14007986 */ /* 0x0001e4000c101906 */
.L_x_6:
[----:B------:R-:W-:Y:S05]  /*0700*/  @!P1 BRA `(.L_x_3) ;  /* 0x00000000003c9947 */ /* 0x000fea0003800000 */
[----:B------:R-:W-:Y:S02]  /*0710*/  LOP3.LUT R11, R11, 0x1, RZ, 0xc0, !PT ;  /* 0x000000010b0b7812 */ /* 0x000fe400078ec0ff */
[----:B------:R-:W-:Y:S02]  /*0720*/  ISETP.NE.AND P0, PT, R8, 0x1, PT ;  /* 0x000000010800780c */ /* 0x000fe40003f05270 */
[----:B------:R-:W-:-:S13]  /*0730*/  ISETP.NE.U32.AND P1, PT, R11, 0x1, PT ;  /* 0x000000010b00780c */ /* 0x000fda0003f25070 */
[----:B01----:R-:W0:Y:S01]  /*0740*/  @!P1 LDC.64 R18, c[0x0][0x380] ;  /* 0x0000e000ff129b82 */ /* 0x003e220000000a00 */
[----:B------:R-:W-:Y:S05]  /*0750*/  @!P0 BRA `(.L_x_7) ;  /* 0x00000000001c8947 */ /* 0x000fea0003800000 */
[----:B------:R-:W1:Y:S01]  /*0760*/  LDC.64 R12, c[0x0][0x380] ;  /* 0x0000e000ff0c7b82 */ /* 0x000e620000000a00 */
[----:B------:R-:W-:Y:S01]  /*0770*/  IMAD R11, R3, R0, R4 ;  /* 0x00000000030b7224 */ /* 0x000fe200078e0204 */
[----:B------:R-:W-:-:S03]  /*0780*/  IADD3 R0, PT, PT, R0, 0x2, RZ ;  /* 0x0000000200007810 */ /* 0x000fc60007ffe0ff */
[----:B-1----:R-:W-:-:S05]  /*0790*/  IMAD.WIDE R12, R11, 0x4, R12 ;  /* 0x000000040b0c7825 */ /* 0x002fca00078e020c */
[----:B------:R1:W-:Y:S01]  /*07a0*/  STG.E desc[UR6][R12.64], RZ ;  /* 0x000000ff0c007986 */ /* 0x0003e2000c101906 */
[----:B------:R-:W-:-:S05]  /*07b0*/  IMAD.WIDE R14, R3, 0x4, R12 ;  /* 0x00000004030e7825 */ /* 0x000fca00078e020c */
[----:B------:R1:W-:Y:S02]  /*07c0*/  STG.E desc[UR6][R14.64], RZ ;  /* 0x000000ff0e007986 */ /* 0x0003e4000c101906 */
.L_x_7:
[----:B-1----:R-:W-:-:S04]  /*07d0*/  @!P1 IMAD R13, R3, R0, R4 ;  /* 0x00000000030d9224 */ /* 0x002fc800078e0204 */
[----:B0-----:R-:W-:-:S05]  /*07e0*/  @!P1 IMAD.WIDE R12, R13, 0x4, R18 ;  /* 0x000000040d0c9825 */ /* 0x001fca00078e0212 */
[----:B------:R2:W-:Y:S02]  /*07f0*/  @!P1 STG.E desc[UR6][R12.64], RZ ;  /* 0x000000ff0c009986 */ /* 0x0005e4000c101906 */
.L_x_3:
[----:B0-2---:R-:W0:Y:S01]  /*0800*/  LDC.64 R12, c[0x0][0x3a8] ;  /* 0x0000ea00ff0c7b82 */ /* 0x005e220000000a00 */
[----:B------:R-:W-:-:S07]  /*0810*/  IABS R0, R9 ;  /* 0x0000000900007213 */ /* 0x000fce0000000000 */
[----:B------:R-:W2:Y:S01]  /*0820*/  LDC R8, c[0x0][0x3b0] ;  /* 0x0000ec00ff087b82 */ /* 0x000ea20000000800 */
[----:B0-----:R-:W3:Y:S04]  /*0830*/  LDG.E R11, desc[UR6][R12.64+0x30] ;  /* 0x000030060c0b7981 */ /* 0x001ee8000c1e1900 */
[----:B-1----:R-:W4:Y:S04]  /*0840*/  LDG.E R22, desc[UR6][R12.64+0x34] ;  /* 0x000034060c167981 */ /* 0x002f28000c1e1900 */
[----:B------:R-:W5:Y:S01]  /*0850*/  LDG.E R18, desc[UR6][R12.64+0x38] ;  /* 0x000038060c127981 */ /* 0x000f62000c1e1900 */
[----:B------:R-:W0:Y:S01]  /*0860*/  I2F.RP R20, R0 ;  /* 0x0000000000147306 */ /* 0x000e220000209400 */
[----:B------:R-:W-:-:S02]  /*0870*/  IABS R19, R10 ;  /* 0x0000000a00137213 */ /* 0x000fc40000000000 */
[----:B--2---:R-:W-:Y:S01]  /*0880*/  IABS R16, R8 ;  /* 0x0000000800107213 */ /* 0x004fe20000000000 */
[----:B------:R-:W2:Y:S01]  /*0890*/  LDG.E R31, desc[UR6][R12.64+0x1c] ;  /* 0x00001c060c1f7981 */ /* 0x000ea2000c1e1900 */
[----:B------:R-:W-:-:S03]  /*08a0*/  IABS R25, R9 ;  /* 0x0000000900197213 */ /* 0x000fc60000000000 */
[----:B------:R-:W1:Y:S01]  /*08b0*/  I2F.RP R21, R19 ;  /* 0x0000001300157306 */ /* 0x000e620000209400 */
[----:B------:R-:W2:Y:S04]  /*08c0*/  LDG.E R30, desc[UR6][R12.64+0x18] ;  /* 0x000018060c1e7981 */ /* 0x000ea8000c1e1900 */
[----:B------:R-:W2:Y:S03]  /*08d0*/  LDG.E R29, desc[UR6][R12.64+0x20] ;  /* 0x000020060c1d7981 */ /* 0x000ea6000c1e1900 */
[----:B0-----:R-:W0:Y:S01]  /*08e0*/  MUFU.RCP R20, R20 ;  /* 0x0000001400147308 */ /* 0x001e220000001000 */
[----:B------:R-:W2:Y:S07]  /*08f0*/  LDG.E R32, desc[UR6][R12.64+0x2c] ;  /* 0x00002c060c207981 */ /* 0x000eae000c1e1900 */
[----:B-1----:R-:W1:Y:S08]  /*0900*/  MUFU.RCP R21, R21 ;  /* 0x0000001500157308 */ /* 0x002e700000001000 */
[----:B------:R-:W1:Y:S01]  /*0910*/  I2F.RP R24, R16 ;  /* 0x0000001000187306 */ /* 0x000e620000209400 */
[----:B0-----:R-:W-:Y:S01]  /*0920*/  VIADD R14, R20, 0xffffffe ;  /* 0x0ffffffe140e7836 */ /* 0x001fe20000000000 */
[----:B------:R-:W-:-:S06]  /*0930*/  IABS R20, R4 ;  /* 0x0000000400147213 */ /* 0x000fcc0000000000 */
[----:B------:R0:W0:Y:S01]  /*0940*/  F2I.FTZ.U32.TRUNC.NTZ R15, R14 ;  /* 0x0000000e000f7305 */ /* 0x000022000021f000 */
[----:B-1----:R-:W-:-:S07]  /*0950*/  IADD3 R21, PT, PT, R21, 0xffffffe, RZ ;  /* 0x0ffffffe15157810 */ /* 0x002fce0007ffe0ff */
[----:B------:R-:W1:Y:S01]  /*0960*/  MUFU.RCP R24, R24 ;  /* 0x0000001800187308 */ /* 0x000e620000001000 */
[----:B0-----:R-:W-:Y:S01]  /*0970*/  IMAD.MOV.U32 R14, RZ, RZ, RZ ;  /* 0x000000ffff0e7224 */ /* 0x001fe200078e00ff */
[----:B------:R-:W-:-:S06]  /*0980*/  IADD3 R23, PT, PT, RZ, -R15, RZ ;  /* 0x8000000fff177210 */ /* 0x000fcc0007ffe0ff */
[----:B------:R-:W0:Y:S01]  /*0990*/  F2I.FTZ.U32.TRUNC.NTZ R21, R21 ;  /* 0x0000001500157305 */ /* 0x000e22000021f000 */
[----:B------:R-:W-:-:S04]  /*09a0*/  IMAD R23, R23, R0, RZ ;  /* 0x0000000017177224 */ /* 0x000fc800078e02ff */
[----:B------:R-:W-:Y:S01]  /*09b0*/  IMAD.HI.U32 R15, R15, R23, R14 ;  /* 0x000000170f0f7227 */ /* 0x000fe200078e000e */
[----:B------:R-:W-:-:S03]  /*09c0*/  MOV R14, R20 ;  /* 0x00000014000e7202 */ /* 0x000fc60000000f00 */
[----:B------:R-:W-:Y:S02]  /*09d0*/  IMAD.MOV R20, RZ, RZ, -R25 ;  /* 0x000000ffff147224 */ /* 0x000fe400078e0a19 */
[----:B------:R-:W-:-:S04]  /*09e0*/  IMAD.HI.U32 R23, R15, R14, RZ ;  /* 0x0000000e0f177227 */ /* 0x000fc800078e00ff */
[----:B------:R-:W-:Y:S01]  /*09f0*/  IMAD R15, R23, R20, R14 ;  /* 0x00000014170f7224 */ /* 0x000fe200078e020e */
[----:B-1----:R-:W-:Y:S01]  /*0a00*/  IADD3 R20, PT, PT, R24, 0xffffffe, RZ ;  /* 0x0ffffffe18147810 */ /* 0x002fe20007ffe0ff */
[----:B0-----:R-:W-:-:S03]  /*0a10*/  IMAD.MOV R24, RZ, RZ, -R21 ;  /* 0x000000ffff187224 */ /* 0x001fc600078e0a15 */
[----:B------:R-:W-:Y:S01]  /*0a20*/  ISETP.GT.U32.AND P1, PT, R0, R15, PT ;  /* 0x0000000f0000720c */ /* 0x000fe20003f24070 */
[----:B------:R-:W-:-:S12]  /*0a30*/  IMAD R25, R24, R19, RZ ;  /* 0x0000001318197224 */ /* 0x000fd800078e02ff */
[----:B------:R-:W-:Y:S02]  /*0a40*/  @!P1 IMAD.IADD R15, R15, 0x1, -R0 ;  /* 0x000000010f0f9824 */ /* 0x000fe400078e0a00 */
[----:B------:R-:W-:Y:S01]  /*0a50*/  @!P1 VIADD R23, R23, 0x1 ;  /* 0x0000000117179836 */ /* 0x000fe20000000000 */
[----:B------:R-:W-:Y:S02]  /*0a60*/  ISETP.NE.AND P1, PT, R9, RZ, PT ;  /* 0x000000ff0900720c */ /* 0x000fe40003f25270 */
[----:B------:R-:W-:Y:S02]  /*0a70*/  ISETP.GE.U32.AND P0, PT, R15, R0, PT ;  /* 0x000000000f00720c */ /* 0x000fe40003f06070 */
[----:B------:R0:W1:Y:S01]  /*0a80*/  F2I.FTZ.U32.TRUNC.NTZ R15, R20 ;  /* 0x00000014000f7305 */ /* 0x000062000021f000 */
[----:B------:R-:W-:-:S04]  /*0a90*/  LOP3.LUT R0, R4, R9, RZ, 0x3c, !PT ;  /* 0x0000000904007212 */ /* 0x000fc800078e3cff */
[----:B------:R-:W-:Y:S02]  /*0aa0*/  ISETP.GE.AND P2, PT, R0, RZ, PT ;  /* 0x000000ff0000720c */ /* 0x000fe40003f46270 */
[----:B------:R-:W-:Y:S01]  /*0ab0*/  IABS R0, R17 ;  /* 0x0000001100007213 */ /* 0x000fe20000000000 */
[----:B0-----:R-:W-:-:S03]  /*0ac0*/  HFMA2 R20, -RZ, RZ, 0, 0 ;  /* 0x00000000ff147431 */ /* 0x001fc600000001ff */
[----:B------:R-:W-:Y:S01]  /*0ad0*/  @P0 IADD3 R23, PT, PT, R23, 0x1, RZ ;  /* 0x0000000117170810 */ /* 0x000fe20007ffe0ff */
[----:B-1----:R-:W-:Y:S02]  /*0ae0*/  IMAD.MOV R24, RZ, RZ, -R15 ;  /* 0x000000ffff187224 */ /* 0x002fe400078e0a0f */
[----:B------:R-:W-:Y:S01]  /*0af0*/  IMAD.HI.U32 R21, R21, R25, R20 ;  /* 0x0000001915157227 */ /* 0x000fe200078e0014 */
[----:B------:R-:W-:Y:S01]  /*0b00*/  MOV R20, R23 ;  /* 0x0000001700147202 */ /* 0x000fe20000000f00 */
[----:B------:R-:W0:Y:S01]  /*0b10*/  I2F.RP R25, R0 ;  /* 0x0000000000197306 */ /* 0x000e220000209400 */
[----:B------:R-:W-:-:S03]  /*0b20*/  MOV R23, R24 ;  /* 0x0000001800177202 */ /* 0x000fc60000000f00 */
[----:B------:R-:W-:-:S04]  /*0b30*/  IMAD.HI.U32 R21, R21, R14, RZ ;  /* 0x0000000e15157227 */ /* 0x000fc800078e00ff */
[----:B------:R-:W-:Y:S02]  /*0b40*/  IMAD.MOV R24, RZ, RZ, -R21 ;  /* 0x000000ffff187224 */ /* 0x000fe400078e0a15 */
[----:B------:R-:W-:Y:S01]  /*0b50*/  @!P2 IMAD.MOV R20, RZ, RZ, -R20 ;  /* 0x000000ffff14a224 */ /* 0x000fe200078e0a14 */
[----:B------:R-:W-:Y:S01]  /*0b60*/  @!P1 LOP3.LUT R20, RZ, R9, RZ, 0x33, !PT ;  /* 0x00000009ff149212 */ /* 0x000fe200078e33ff */
[----:B------:R-:W-:Y:S02]  /*0b70*/  IMAD R24, R19, R24, R14 ;  /* 0x0000001813187224 */ /* 0x000fe400078e020e */
[----:B------:R-:W-:Y:S02]  /*0b80*/  HFMA2 R14, -RZ, RZ, 0, 0 ;  /* 0x00000000ff0e7431 */ /* 0x000fe400000001ff */
[----:B------:R-:W-:Y:S01]  /*0b90*/  IMAD R23, R23, R16, RZ ;  /* 0x0000001017177224 */ /* 0x000fe200078e02ff */
[----:B0-----:R-:W0:Y:S01]  /*0ba0*/  MUFU.RCP R25, R25 ;  /* 0x0000001900197308 */ /* 0x001e220000001000 */
[----:B------:R-:W-:-:S02]  /*0bb0*/  IABS R26, R20 ;  /* 0x00000014001a7213 */ /* 0x000fc40000000000 */
[----:B------:R-:W-:Y:S01]  /*0bc0*/  ISETP.GT.U32.AND P0, PT, R19, R24, PT ;  /* 0x000000181300720c */ /* 0x000fe20003f04070 */
[----:B------:R-:W-:-:S04]  /*0bd0*/  IMAD.HI.U32 R14, R15, R23, R14 ;  /* 0x000000170f0e7227 */ /* 0x000fc800078e000e */
[----:B------:R-:W-:-:S04]  /*0be0*/  IMAD.MOV.U32 R23, RZ, RZ, R26 ;  /* 0x000000ffff177224 */ /* 0x000fc800078e001a */
[----:B------:R-:W-:Y:S01]  /*0bf0*/  IMAD.HI.U32 R14, R14, R23, RZ ;  /* 0x000000170e0e7227 */ /* 0x000fe200078e00ff */
[----:B0-----:R-:W-:-:S03]  /*0c00*/  IADD3 R15, PT, PT, R25, 0xffffffe, RZ ;  /* 0x0ffffffe190f7810 */ /* 0x001fc60007ffe0ff */
[----:B------:R-:W-:Y:S01]  /*0c10*/  @!P0 IMAD.IADD R24, R24, 0x1, -R19 ;  /* 0x0000000118188824 */ /* 0x000fe200078e0a13 */
[----:B------:R-:W-:Y:S01]  /*0c20*/  IADD3 R14, PT, PT, -R14, RZ, RZ ;  /* 0x000000ff0e0e7210 */ /* 0x000fe20007ffe1ff */
[----:B------:R-:W-:Y:S01]  /*0c30*/  @!P0 VIADD R21, R21, 0x1 ;  /* 0x0000000115158836 */ /* 0x000fe20000000000 */
[----:B------:R-:W0:Y:S01]  /*0c40*/  F2I.FTZ.U32.TRUNC.NTZ R15, R15 ;  /* 0x0000000f000f7305 */ /* 0x000e22000021f000 */
[----:B------:R-:W-:Y:S02]  /*0c50*/  ISETP.NE.AND P0, PT, R10, RZ, PT ;  /* 0x000000ff0a00720c */ /* 0x000fe40003f05270 */
[----:B------:R-:W-:Y:S01]  /*0c60*/  ISETP.GE.U32.AND P2, PT, R24, R19, PT ;  /* 0x000000131800720c */ /* 0x000fe20003f46070 */
[----:B------:R-:W-:Y:S01]  /*0c70*/  IMAD R23, R16, R14, R23 ;  /* 0x0000000e10177224 */ /* 0x000fe200078e0217 */
[----:B------:R-:W-:-:S04]  /*0c80*/  LOP3.LUT R14, R4, R10, RZ, 0x3c, !PT ;  /* 0x0000000a040e7212 */ /* 0x000fc800078e3cff */
[----:B------:R-:W-:Y:S02]  /*0c90*/  ISETP.GT.U32.AND P3, PT, R16, R23, PT ;  /* 0x000000171000720c */ /* 0x000fe40003f64070 */
[----:B------:R-:W-:Y:S02]  /*0ca0*/  ISETP.GE.AND P1, PT, R14, RZ, PT ;  /* 0x000000ff0e00720c */ /* 0x000fe40003f26270 */
[----:B0-----:R-:W-:-:S03]  /*0cb0*/  IADD3 R14, PT, PT, RZ, -R15, RZ ;  /* 0x8000000fff0e7210 */ /* 0x001fc60007ffe0ff */
[----:B------:R-:W-:-:S04]  /*0cc0*/  @P2 IADD3 R21, PT, PT, R21, 0x1, RZ ;  /* 0x0000000115152810 */ /* 0x000fc80007ffe0ff */
[----:B------:R-:W-:Y:S01]  /*0cd0*/  MOV R19, R21 ;  /* 0x0000001500137202 */ /* 0x000fe20000000f00 */
[----:B------:R-:W-:Y:S02]  /*0ce0*/  IMAD.MOV.U32 R21, RZ, RZ, R14 ;  /* 0x000000ffff157224 */ /* 0x000fe400078e000e */
[----:B------:R-:W-:Y:S02]  /*0cf0*/  HFMA2 R14, -RZ, RZ, 0, 0 ;  /* 0x00000000ff0e7431 */ /* 0x000fe400000001ff */
[----:B------:R-:W-:Y:S01]  /*0d00*/  @!P3 IMAD.IADD R23, R23, 0x1, -R16 ;  /* 0x000000011717b824 */ /* 0x000fe200078e0a10 */
[----:B------:R-:W-:Y:S01]  /*0d10*/  @!P1 IADD3 R19, PT, PT, -R19, RZ, RZ ;  /* 0x000000ff13139210 */ /* 0x000fe20007ffe1ff */
[----:B------:R-:W-:Y:S01]  /*0d20*/  IMAD R21, R21, R0, RZ ;  /* 0x0000000015157224 */ /* 0x000fe200078e02ff */
[----:B------:R-:W-:Y:S02]  /*0d30*/  @!P0 LOP3.LUT R19, RZ, R10, RZ, 0x33, !PT ;  /* 0x0000000aff138212 */ /* 0x000fe400078e33ff */
[----:B------:R-:W-:-:S02]  /*0d40*/  ISETP.GT.U32.AND P2, PT, R16, R23, PT ;  /* 0x000000171000720c */ /* 0x000fc40003f44070 */
[----:B------:R-:W-:Y:S01]  /*0d50*/  IABS R27, R19 ;  /* 0x00000013001b7213 */ /* 0x000fe20000000000 */
[----:B------:R-:W-:Y:S01]  /*0d60*/  IMAD.HI.U32 R14, R15, R21, R14 ;  /* 0x000000150f0e7227 */ /* 0x000fe200078e000e */
[----:B------:R-:W-:Y:S02]  /*0d70*/  ISETP.GE.AND P1, PT, R20, RZ, PT ;  /* 0x000000ff1400720c */ /* 0x000fe40003f26270 */
[----:B------:R-:W-:-:S03]  /*0d80*/  ISETP.NE.AND P0, PT, R8, RZ, PT ;  /* 0x000000ff0800720c */ /* 0x000fc60003f05270 */
[----:B------:R-:W-:-:S04]  /*0d90*/  IMAD.HI.U32 R14, R14, R27, RZ ;  /* 0x0000001b0e0e7227 */ /* 0x000fc800078e00ff */
[----:B------:R-:W-:Y:S01]  /*0da0*/  @!P2 IMAD.IADD R23, R23, 0x1, -R16 ;  /* 0x000000011717a824 */ /* 0x000fe200078e0a10 */
[----:B------:R-:W-:Y:S02]  /*0db0*/  IADD3 R16, PT, PT, -R14, RZ, RZ ;  /* 0x000000ff0e107210 */ /* 0x000fe40007ffe1ff */
[----:B------:R-:W-:Y:S01]  /*0dc0*/  ISETP.GE.AND P2, PT, R19, RZ, PT ;  /* 0x000000ff1300720c */ /* 0x000fe20003f46270 */
[----:B------:R-:W-:Y:S01]  /*0dd0*/  F2F.F64.F32 R14, R5 ;  /* 0x00000005000e7310 */ /* 0x000fe20000201800 */
[----:B------:R-:W-:Y:S01]  /*0de0*/  @!P1 IADD3 R23, PT, PT, -R23, RZ, RZ ;  /* 0x000000ff17179210 */ /* 0x000fe20007ffe1ff */
[----:B------:R-:W-:Y:S01]  /*0df0*/  IMAD R27, R0, R16, R27 ;  /* 0x00000010001b7224 */ /* 0x000fe200078e021b */
[----:B------:R-:W-:Y:S01]  /*0e00*/  @!P0 LOP3.LUT R23, RZ, R8, RZ, 0x33, !PT ;  /* 0x00000008ff178212 */ /* 0x000fe200078e33ff */
[----:B------:R-:W-:-:S03]  /*0e10*/  IMAD.MOV R19, RZ, RZ, -R19 ;  /* 0x000000ffff137224 */ /* 0x000fc600078e0a13 */
[----:B------:R-:W-:Y:S01]  /*0e20*/  ISETP.GT.U32.AND P0, PT, R0, R27, PT ;  /* 0x0000001b0000720c */ /* 0x000fe20003f04070 */
[----:B------:R-:W-:Y:S01]  /*0e30*/  IMAD R10, R10, R19, R4 ;  /* 0x000000130a0a7224 */ /* 0x000fe200078e0204 */
[----:B------:R-:W-:-:S04]  /*0e40*/  I2FP.F32.S32 R23, R23 ;  /* 0x0000001700177245 */ /* 0x000fc80000201400 */
[----:B------:R-:W0:Y:S01]  /*0e50*/  F2F.F64.F32 R20, R23 ;  /* 0x0000001700147310 */ /* 0x000e220000201800 */
[----:B------:R-:W-:-:S06]  /*0e60*/  I2FP.F32.S32 R28, R10 ;  /* 0x0000000a001c7245 */ /* 0x000fcc0000201400 */
[----:B------:R-:W-:Y:S01]  /*0e70*/  @!P0 IMAD.IADD R27, R27, 0x1, -R0 ;  /* 0x000000011b1b8824 */ /* 0x000fe200078e0a00 */
[----:B------:R-:W-:-:S04]  /*0e80*/  ISETP.NE.AND P0, PT, R17, RZ, PT ;  /* 0x000000ff1100720c */ /* 0x000fc80003f05270 */
[----:B------:R-:W-:Y:S01]  /*0e90*/  ISETP.GT.U32.AND P1, PT, R0, R27, PT ;  /* 0x0000001b0000720c */ /* 0x000fe20003f24070 */
[----:B0-----:R-:W-:-:S12]  /*0ea0*/  DADD R20, R20, 0.5 ;  /* 0x3fe0000014147429 */ /* 0x001fd80000000000 */
[----:B------:R-:W-:Y:S02]  /*0eb0*/  @!P1 IADD3 R27, PT, PT, R27, -R0, RZ ;  /* 0x800000001b1b9210 */ /* 0x000fe40007ffe0ff */
[----:B------:R-:W2:Y:S02]  /*0ec0*/  LDG.E R0, desc[UR6][R12.64+0xc] ;  /* 0x00000c060c007981 */ /* 0x000ea4000c1e1900 */
[----:B------:R-:W-:Y:S02]  /*0ed0*/  @!P2 IADD3 R27, PT, PT, -R27, RZ, RZ ;  /* 0x000000ff1b1ba210 */ /* 0x000fe40007ffe1ff */
[----:B------:R-:W-:Y:S02]  /*0ee0*/  @!P0 LOP3.LUT R27, RZ, R17, RZ, 0x33, !PT ;  /* 0x00000011ff1b8212 */ /* 0x000fe400078e33ff */
[----:B------:R-:W-:Y:S08]  /*0ef0*/  F2F.F64.F32 R16, R7 ;  /* 0x0000000700107310 */ /* 0x000ff00000201800 */
[----:B---3--:R0:W1:Y:S08]  /*0f00*/  F2F.F64.F32 R24, R11 ;  /* 0x0000000b00187310 */ /* 0x0080700000201800 */
[----:B----4-:R-:W-:Y:S01]  /*0f10*/  F2F.F64.F32 R22, R22 ;  /* 0x0000001600167310 */ /* 0x010fe20000201800 */
[----:B0-----:R-:W0:Y:S01]  /*0f20*/  LDC.64 R10, c[0x0][0x388] ;  /* 0x0000e200ff0a7b82 */ /* 0x001e220000000a00 */
[----:B-1----:R-:W-:Y:S01]  /*0f30*/  DFMA R20, R20, R14, -R24 ;  /* 0x0000000e1414722b */ /* 0x002fe20000000818 */
[----:B------:R-:W-:-:S05]  /*0f40*/  I2FP.F32.S32 R25, R27 ;  /* 0x0000001b00197245 */ /* 0x000fca0000201400 */
[----:B------:R-:W-:Y:S08]  /*0f50*/  F2F.F64.F32 R14, R6 ;  /* 0x00000006000e7310 */ /* 0x000ff00000201800 */
[----:B------:R-:W1:Y:S01]  /*0f60*/  F2F.F64.F32 R24, R25 ;  /* 0x0000001900187310 */ /* 0x000e620000201800 */
[----:B0-----:R-:W3:Y:S07]  /*0f70*/  LDG.E R34, desc[UR6][R10.64+0x10] ;  /* 0x000010060a227981 */ /* 0x001eee000c1e1900 */
[----:B------:R-:W-:Y:S01]  /*0f80*/  F2F.F32.F64 R8, R20 ;  /* 0x0000001400087310 */ /* 0x000fe20000301000 */
[----:B------:R-:W4:Y:S01]  /*0f90*/  LDG.E R37, desc[UR6][R10.64+0x4] ;  /* 0x000004060a257981 */ /* 0x000f22000c1e1900 */
[----:B-1----:R-:W-:-:S06]  /*0fa0*/  DADD R26, R24, 0.5 ;  /* 0x3fe00000181a7429 */ /* 0x002fcc0000000000 */
[----:B------:R0:W1:Y:S01]  /*0fb0*/  F2F.F64.F32 R20, R28 ;  /* 0x0000001c00147310 */ /* 0x0000620000201800 */
[----:B------:R-:W3:Y:S04]  /*0fc0*/  LDG.E R24, desc[UR6][R12.64+0x10] ;  /* 0x000010060c187981 */ /* 0x000ee8000c1e1900 */
[----:B------:R-:W4:Y:S01]  /*0fd0*/  LDG.E R25, desc[UR6][R12.64+0x8] ;  /* 0x000008060c197981 */ /* 0x000f22000c1e1900 */
[----:B------:R-:W-:Y:S02]  /*0fe0*/  DFMA R14, R26, R14, -R22 ;  /* 0x0000000e1a0e722b */ /* 0x000fe40000000816 */
[----:B-----5:R-:W5:Y:S01]  /*0ff0*/  F2F.F64.F32 R18, R18 ;  /* 0x0000001200127310 */ /* 0x020f620000201800 */
[----:B------:R-:W4:Y:S04]  /*1000*/  LDG.E R23, desc[UR6][R12.64+0x4] ;  /* 0x000004060c177981 */ /* 0x000f28000c1e1900 */
[----:B------:R-:W4:Y:S04]  /*1010*/  LDG.E R27, desc[UR6][R12.64] ;  /* 0x000000060c1b7981 */ /* 0x000f28000c1e1900 */
[----:B------:R-:W4:Y:S04]  /*1020*/  LDG.E R22, desc[UR6][R12.64+0x14] ;  /* 0x000014060c167981 */ /* 0x000f28000c1e1900 */
[----:B0-----:R-:W4:Y:S01]  /*1030*/  LDG.E R28, desc[UR6][R12.64+0x28] ;  /* 0x000028060c1c7981 */ /* 0x001f22000c1e1900 */
[----:B-1----:R-:W-:-:S03]  /*1040*/  DADD R20, R20, 0.5 ;  /* 0x3fe0000014147429 */ /* 0x002fc60000000000 */
[----:B------:R0:W4:Y:S04]  /*1050*/  LDG.E R26, desc[UR6][R12.64+0x24] ;  /* 0x000024060c1a7981 */ /* 0x000128000c1e1900 */
[----:B------:R-:W4:Y:S04]  /*1060*/  LDG.E R36, desc[UR6][R10.64+0x1c] ;  /* 0x00001c060a247981 */ /* 0x000f28000c1e1900 */
[----:B------:R-:W4:Y:S01]  /*1070*/  LDG.E R33, desc[UR6][R10.64+0x18] ;  /* 0x000018060a217981 */ /* 0x000f22000c1e1900 */
[----:B0-----:R-:W0:Y:S01]  /*1080*/  LDC.64 R12, c[0x0][0x390] ;  /* 0x0000e400ff0c7b82 */ /* 0x001e220000000a00 */
[----:B-----5:R-:W-:-:S02]  /*1090*/  DFMA R16, R20, R16, -R18 ;  /* 0x000000101410722b */ /* 0x020fc40000000812 */
[----:B------:R-:W5:Y:S04]  /*10a0*/  LDG.E R35, desc[UR6][R10.64+0x20] ;  /* 0x000020060a237981 */ /* 0x000f68000c1e1900 */
[----:B------:R-:W5:Y:S04]  /*10b0*/  LDG.E R20, desc[UR6][R10.64+0xc] ;  /* 0x00000c060a147981 */ /* 0x000f68000c1e1900 */
[----:B------:R-:W5:Y:S04]  /*10c0*/  LDG.E R21, desc[UR6][R10.64] ;  /* 0x000000060a157981 */ /* 0x000f68000c1e1900 */
[----:B------:R-:W5:Y:S04]  /*10d0*/  LDG.E R18, desc[UR6][R10.64+0x14] ;  /* 0x000014060a127981 */ /* 0x000f68000c1e1900 */
[----:B------:R1:W5:Y:S04]  /*10e0*/  LDG.E R19, desc[UR6][R10.64+0x8] ;  /* 0x000008060a137981 */ /* 0x000368000c1e1900 */
[----:B0-----:R0:W5:Y:S01]  /*10f0*/  LDG.E R12, desc[UR6][R12.64] ;  /* 0x000000060c0c7981 */ /* 0x001162000c1e1900 */
[----:B------:R-:W2:Y:S08]  /*1100*/  F2F.F32.F64 R15, R14 ;  /* 0x0000000e000f7310 */ /* 0x000eb00000301000 */
[----:B------:R-:W1:Y:S01]  /*1110*/  F2F.F32.F64 R16, R16 ;  /* 0x0000001000107310 */ /* 0x000e620000301000 */
[----:B------:R-:W-:Y:S01]  /*1120*/  BSSY.RECONVERGENT B0, `(.L_x_8) ;  /* 0x0000023000007945 */ /* 0x000fe20003800200 */
[C---:B--2---:R-:W-:Y:S01]  /*1130*/  FMUL R0, R15.reuse, R0 ;  /* 0x000000000f007220 */ /* 0x044fe20000400000 */
[----:B---3--:R-:W-:-:S04]  /*1140*/  FMUL R24, R15, R24 ;  /* 0x000000180f187220 */ /* 0x008fc80000400000 */
[C---:B----4-:R-:W-:Y:S01]  /*1150*/  FFMA R23, R8.reuse, R23, R24 ;  /* 0x0000001708177223 */ /* 0x050fe20000000018 */
[----:B------:R-:W-:-:S03]  /*1160*/  FFMA R27, R8, R27, R0 ;  /* 0x0000001b081b7223 */ /* 0x000fc60000000000 */
[C---:B-1----:R-:W-:Y:S01]  /*1170*/  FFMA R23, R16.reuse, R31, R23 ;  /* 0x0000001f10177223 */ /* 0x042fe20000000017 */
[----:B------:R-:W-:Y:S01]  /*1180*/  FMUL R22, R15, R22 ;  /* 0x000000160f167220 */ /* 0x000fe20000400000 */
[----:B------:R-:W-:-:S03]  /*1190*/  FFMA R27, R16, R30, R27 ;  /* 0x0000001e101b7223 */ /* 0x000fc6000000001b */
[----:B------:R-:W-:Y:S01]  /*11a0*/  FFMA R22, R8, R25, R22 ;  /* 0x0000001908167223 */ /* 0x000fe20000000016 */
[----:B------:R-:W-:-:S03]  /*11b0*/  FADD R23, R23, R28 ;  /* 0x0000001c17177221 */ /* 0x000fc60000000000 */
[----:B------:R-:W-:Y:S01]  /*11c0*/  FFMA R29, R16, R29, R22 ;  /* 0x0000001d101d7223 */ /* 0x000fe20000000016 */
[----:B------:R-:W-:Y:S01]  /*11d0*/  FADD R26, R27, R26 ;  /* 0x0000001a1b1a7221 */ /* 0x000fe20000000000 */
[----:B------:R-:W-:Y:S02]  /*11e0*/  FMUL R11, R23, R34 ;  /* 0x00000022170b7220 */ /* 0x000fe40000400000 */
[----:B------:R-:W-:Y:S02]  /*11f0*/  FADD R32, R29, R32 ;  /* 0x000000201d207221 */ /* 0x000fe40000000000 */
[----:B------:R-:W-:-:S04]  /*1200*/  FFMA R11, R26, R37, R11 ;  /* 0x000000251a0b7223 */ /* 0x000fc8000000000b */
[----:B------:R-:W-:-:S04]  /*1210*/  FFMA R8, R32, R36, R11 ;  /* 0x0000002420087223 */ /* 0x000fc8000000000b */
[----:B0-----:R-:W0:Y:S01]  /*1220*/  MUFU.RCP R13, R8 ;  /* 0x00000008000d7308 */ /* 0x001e220000001000 */
[----:B-----5:R-:W-:-:S04]  /*1230*/  FMUL R11, R23, R20 ;  /* 0x00000014170b7220 */ /* 0x020fc80000400000 */
[----:B------:R-:W-:-:S04]  /*1240*/  FFMA R11, R26, R21, R11 ;  /* 0x000000151a0b7223 */ /* 0x000fc8000000000b */
[----:B------:R-:W-:-:S04]  /*1250*/  FFMA R11, R32, R33, R11 ;  /* 0x00000021200b7223 */ /* 0x000fc8000000000b */
[----:B------:R-:W-:Y:S01]  /*1260*/  FMUL R0, R11, R12 ;  /* 0x0000000c0b007220 */ /* 0x000fe20000400000 */
[----:B0-----:R-:W-:-:S03]  /*1270*/  FFMA R10, -R8, R13, 1 ;  /* 0x3f800000080a7423 */ /* 0x001fc6000000010d */
[----:B------:R-:W0:Y:S01]  /*1280*/  FCHK P0, R0, R8 ;  /* 0x0000000800007302 */ /* 0x000e220000000000 */
[----:B------:R-:W-:Y:S01]  /*1290*/  FFMA R13, R13, R10, R13 ;  /* 0x0000000a0d0d7223 */ /* 0x000fe2000000000d */
[----:B------:R-:W-:-:S03]  /*12a0*/  FMUL R11, R23, R18 ;  /* 0x00000012170b7220 */ /* 0x000fc60000400000 */
[----:B------:R-:W-:Y:S01]  /*12b0*/  FFMA R10, R0, R13, RZ ;  /* 0x0000000d000a7223 */ /* 0x000fe200000000ff */
[----:B------:R-:W-:-:S03]  /*12c0*/  FFMA R11, R26, -R19, -R11 ;  /* 0x800000131a0b7223 */ /* 0x000fc6000000080b */
[----:B------:R-:W-:Y:S01]  /*12d0*/  FFMA R12, -R8, R10, R0 ;  /* 0x0000000a080c7223 */ /* 0x000fe20000000100 */
[----:B------:R-:W-:-:S03]  /*12e0*/  FFMA R35, -R32, R35, R11 ;  /* 0x0000002320237223 */ /* 0x000fc6000000010b */
[----:B------:R-:W-:Y:S01]  /*12f0*/  FFMA R10, R13, R12, R10 ;  /* 0x0000000c0d0a7223 */ /* 0x000fe2000000000a */
[----:B0-----:R-:W-:Y:S06]  /*1300*/  @!P0 BRA `(.L_x_9) ;  /* 0x0000000000108947 */ /* 0x001fec0003800000 */
[----:B------:R-:W-:Y:S02]  /*1310*/  MOV R13, R8 ;  /* 0x00000008000d7202 */ /* 0x000fe40000000f00 */
[----:B------:R-:W-:-:S07]  /*1320*/  MOV R14, 0x1340 ;  /* 0x00001340000e7802 */ /* 0x000fce0000000f00 */
[----:B------:R-:W-:Y:S05]  /*1330*/  CALL.REL.NOINC `($__internal_2_$__cuda_sm3x_div_rn_noftz_f32_slowpath) ;  /* 0x0000002000a47944 */ /* 0x000fea0003c00000 */
[----:B------:R-:W-:-:S07]  /*1340*/  MOV R10, R0 ;  /* 0x00000000000a7202 */ /* 0x000fce0000000f00 */
.L_x_9:
[----:B------:R-:W-:Y:S05]  /*1350*/  BSYNC.RECONVERGENT B0 ;  /* 0x0000000000007941 */ /* 0x000fea0003800200 */
.L_x_8:
[----:B------:R-:W0:Y:S02]  /*1360*/  LDC.64 R14, c[0x0][0x390] ;  /* 0x0000e400ff0e7b82 */ /* 0x000e240000000a00 */
[----:B0-----:R-:W2:Y:S04]  /*1370*/  LDG.E R11, desc[UR6][R14.64+0x8] ;  /* 0x000008060e0b7981 */ /* 0x001ea8000c1e1900 */
[----:B------:R-:W3:Y:S01]  /*1380*/  LDG.E R0, desc[UR6][R14.64+0x10] ;  /* 0x000010060e007981 */ /* 0x000ee2000c1e1900 */
[----:B------:R-:W0:Y:S01]  /*1390*/  MUFU.RCP R17, R8 ;  /* 0x0000000800117308 */ /* 0x000e220000001000 */
[----:B------:R-:W-:Y:S01]  /*13a0*/  BSSY.RECONVERGENT B0, `(.L_x_10) ;  /* 0x0000013000007945 */ /* 0x000fe20003800200 */
[----:B--2---:R-:W-:-:S06]  /*13b0*/  FADD R16, R11, R10 ;  /* 0x0000000a0b107221 */ /* 0x004fcc0000000000 */
[----:B------:R-:W1:Y:S01]  /*13c0*/  F2F.F64.F32 R10, R16 ;  /* 0x00000010000a7310 */ /* 0x000e620000201800 */
[----:B---3--:R-:W-:Y:S01]  /*13d0*/  FMUL R35, R35, R0 ;  /* 0x0000000023237220 */ /* 0x008fe20000400000 */
[----:B0-----:R-:W-:-:S04]  /*13e0*/  FFMA R0, -R8, R17, 1 ;  /* 0x3f80000008007423 */ /* 0x001fc80000000111 */
[----:B------:R-:W-:Y:S02]  /*13f0*/  FFMA R0, R17, R0, R17 ;  /* 0x0000000011007223 */ /* 0x000fe40000000011 */
[----:B------:R-:W0:Y:S02]  /*1400*/  FCHK P0, R35, R8 ;  /* 0x0000000823007302 */ /* 0x000e240000000000 */
[----:B------:R-:W-:-:S04]  /*1410*/  FFMA R15, R0, R35, RZ ;  /* 0x00000023000f7223 */ /* 0x000fc800000000ff */
[----:B------:R-:W-:Y:S01]  /*1420*/  FFMA R14, -R8, R15, R35 ;  /* 0x0000000f080e7223 */ /* 0x000fe20000000123 */
[----:B-1----:R-:W-:-:S03]  /*1430*/  DADD R12, R10, 0.5 ;  /* 0x3fe000000a0c7429 */ /* 0x002fc60000000000 */
[----:B------:R-:W-:-:S07]  /*1440*/  FFMA R0, R0, R14, R15 ;  /* 0x0000000e00007223 */ /* 0x000fce000000000f */
[----:B------:R-:W1:Y:S02]  /*1450*/  FRND.F64.FLOOR R12, R12 ;  /* 0x0000000c000c7313 */ /* 0x000e640000305800 */
[----:B-1----:R-:W-:-:S10]  /*1460*/  DADD R10, R12, -1 ;  /* 0xbff000000c0a7429 */ /* 0x002fd40000000000 */
[----:B------:R1:W2:Y:S01]  /*1470*/  F2I.F64.TRUNC R10, R10 ;  /* 0x0000000a000a7311 */ /* 0x0002a2000030d100 */
[----:B0-----:R-:W-:Y:S05]  /*1480*/  @!P0 BRA `(.L_x_11) ;  /* 0x0000000000108947 */ /* 0x001fea0003800000 */
[----:B------:R-:W-:Y:S01]  /*1490*/  IMAD.MOV.U32 R0, RZ, RZ, R35 ;  /* 0x000000ffff007224 */ /* 0x000fe200078e0023 */
[----:B------:R-:W-:Y:S02]  /*14a0*/  MOV R13, R8 ;  /* 0x00000008000d7202 */ /* 0x000fe40000000f00 */
[----:B------:R-:W-:-:S07]  /*14b0*/  MOV R14, 0x14d0 ;  /* 0x000014d0000e7802 */ /* 0x000fce0000000f00 */
[----:B-12---:R-:W-:Y:S05]  /*14c0*/  CALL.REL.NOINC `($__internal_2_$__cuda_sm3x_div_rn_noftz_f32_slowpath) ;  /* 0x0000002000407944 */ /* 0x006fea0003c00000 */
.L_x_11:
[----:B------:R-:W-:Y:S05]  /*14d0*/  BSYNC.RECONVERGENT B0 ;  /* 0x0000000000007941 */ /* 0x000fea0003800200 */
.L_x_10:
[----:B------:R-:W0:Y:S01]  /*14e0*/  LDC.64 R16, c[0x0][0x390] ;  /* 0x0000e400ff107b82 */ /* 0x000e220000000a00 */
[----:B------:R-:W2:Y:S01]  /*14f0*/  LDCU.64 UR8, c[0x0][0x3c0] ;  /* 0x00007800ff0877ac */ /* 0x000ea20008000a00 */
[----:B0-----:R-:W3:Y:S01]  /*1500*/  LDG.E R17, desc[UR6][R16.64+0x14] ;  /* 0x0000140610117981 */ /* 0x001ee2000c1e1900 */
[C---:B--2---:R-:W-:Y:S01]  /*1510*/  ISETP.GE.AND P0, PT, R10.reuse, UR8, PT ;  /* 0x000000080a007c0c */ /* 0x044fe2000bf06270 */
[----:B------:R-:W-:Y:S01]  /*1520*/  UMOV UR10, 0xeb1c432d ;  /* 0xeb1c432d000a7882 */ /* 0x000fe20000000000 */
[----:B------:R-:W-:Y:S02]  /*1530*/  UMOV UR11, 0x3f1a36e2 ;  /* 0x3f1a36e2000b7882 */ /* 0x000fe40000000000 */
[----:B------:R-:W-:Y:S01]  /*1540*/  ISETP.LT.OR P0, PT, R10, RZ, P0 ;  /* 0x000000ff0a00720c */ /* 0x000fe20000701670 */
[----:B---3--:R-:W-:Y:S02]  /*1550*/  FADD R0, R17, R0 ;  /* 0x0000000011007221 */ /* 0x008fe40000000000 */
[----:B------:R-:W-:Y:S08]  /*1560*/  F2F.F64.F32 R16, R8 ;  /* 0x0000000800107310 */ /* 0x000ff00000201800 */
[----:B------:R-:W0:Y:S02]  /*1570*/  F2F.F64.F32 R12, R0 ;  /* 0x00000000000c7310 */ /* 0x000e240000201800 */
[----:B0-----:R-:W-:-:S10]  /*1580*/  DADD R12, R12, 0.5 ;  /* 0x3fe000000c0c7429 */ /* 0x001fd40000000000 */
[----:B------:R-:W0:Y:S02]  /*1590*/  FRND.F64.FLOOR R12, R12 ;  /* 0x0000000c000c7313 */ /* 0x000e240000305800 */
[----:B0-----:R-:W-:-:S06]  /*15a0*/  DADD R14, R12, -1 ;  /* 0xbff000000c0e7429 */ /* 0x001fcc0000000000 */
[----:B-1----:R-:W0:Y:S02]  /*15b0*/  F2I.F64.TRUNC R11, R14 ;  /* 0x0000000e000b7311 */ /* 0x002e24000030d100 */
[----:B0-----:R-:W-:-:S04]  /*15c0*/  ISETP.GE.AND P1, PT, R11, UR9, PT ;  /* 0x000000090b007c0c */ /* 0x001fc8000bf26270 */
[----:B------:R-:W-:-:S04]  /*15d0*/  ISETP.LT.OR P1, PT, R11, RZ, P1 ;  /* 0x000000ff0b00720c */ /* 0x000fc80000f21670 */
[----:B------:R-:W-:-:S13]  /*15e0*/  PLOP3.LUT P0, PT, P0, P1, PT, 0xf8, 0x8f ;  /* 0x00000000008f781c */ /* 0x000fda0000703f70 */
[----:B------:R-:W-:-:S14]  /*15f0*/  DSETP.LT.OR P0, PT, R16, UR10, P0 ;  /* 0x0000000a10007e2a */ /* 0x000fdc0008701400 */
[----:B------:R-:W-:Y:S05]  /*1600*/  @P0 EXIT ;  /* 0x000000000000094d */ /* 0x000fea0003800000 */
[----:B------:R-:W0:Y:S01]  /*1610*/  LDC.64 R14, c[0x0][0x3a0] ;  /* 0x0000e800ff0e7b82 */ /* 0x000e220000000a00 */
[----:B------:R-:W-:Y:S01]  /*1620*/  IMAD R19, R10, UR9, R11 ;  /* 0x000000090a137c24 */ /* 0x000fe2000f8e020b */
[----:B------:R-:W1:Y:S03]  /*1630*/  LDCU.64 UR8, c[0x0][0x398] ;  /* 0x00007300ff0877ac */ /* 0x000e660008000a00 */
[----:B------:R-:W-:-:S04]  /*1640*/  IMAD R11, R19, 0x3, RZ ;  /* 0x00000003130b7824 */ /* 0x000fc800078e02ff */
[----:B0-----:R-:W-:-:S05]  /*1650*/  IMAD.WIDE R14, R11, 0x4, R14 ;  /* 0x000000040b0e7825 */ /* 0x001fca00078e020e */
[----:B------:R-:W2:Y:S04]  /*1660*/  LDG.E R13, desc[UR6][R14.64] ;  /* 0x000000060e0d7981 */ /* 0x000ea8000c1e1900 */
[----:B------:R-:W3:Y:S04]  /*1670*/  LDG.E R17, desc[UR6][R14.64+0x8] ;  /* 0x000008060e117981 */ /* 0x000ee8000c1e1900 */
[----:B------:R-:W4:Y:S01]  /*1680*/  LDG.E R11, desc[UR6][R14.64+0x4] ;  /* 0x000004060e0b7981 */ /* 0x000f22000c1e1900 */
[----:B-1----:R-:W-:Y:S01]  /*1690*/  UISETP.NE.U32.AND UP0, UPT, UR8, URZ, UPT ;  /* 0x000000ff0800728c */ /* 0x002fe2000bf05070 */
[----:B------:R-:W-:Y:S01]  /*16a0*/  MOV R29, RZ ;  /* 0x000000ff001d7202 */ /* 0x000fe20000000f00 */
[----:B------:R-:W-:Y:S01]  /*16b0*/  IMAD.MOV.U32 R12, RZ, RZ, RZ ;  /* 0x000000ffff0c7224 */ /* 0x000fe200078e00ff */
[----:B------:R-:W-:Y:S01]  /*16c0*/  MOV R21, RZ ;  /* 0x000000ff00157202 */ /* 0x000fe20000000f00 */
[----:B------:R-:W-:Y:S01]  /*16d0*/  UISETP.NE.AND.EX UP0, UPT, UR9, URZ, UPT, UP0 ;  /* 0x000000ff0900728c */ /* 0x000fe2000bf05300 */
[----:B--2---:R-:W-:Y:S01]  /*16e0*/  FADD R10, R26, -R13 ;  /* 0x8000000d1a0a7221 */ /* 0x004fe20000000000 */
[----:B---3--:R-:W-:Y:S01]  /*16f0*/  FADD R28, R32, -R17 ;  /* 0x80000011201c7221 */ /* 0x008fe20000000000 */
[----:B----4-:R-:W-:-:S06]  /*1700*/  FADD R30, R23, -R11 ;  /* 0x8000000b171e7221 */ /* 0x010fcc0000000000 */
[----:B------:R-:W-:Y:S05]  /*1710*/  BRA.U !UP0, `(.L_x_12) ;  /* 0x0000000508447547 */ /* 0x000fea000b800000 */
[----:B------:R-:W0:Y:S02]  /*1720*/  LDC.64 R12, c[0x0][0x398] ;  /* 0x0000e600ff0c7b82 */ /* 0x000e240000000a00 */
[----:B0-----:R-:W-:-:S05]  /*1730*/  IMAD.WIDE R12, R19, 0x5, R12 ;  /* 0x00000005130c7825 */ /* 0x001fca00078e020c */
[----:B------:R-:W2:Y:S01]  /*1740*/  LDG.E.U8 R0, desc[UR6][R12.64+0x2] ;  /* 0x000002060c007981 */ /* 0x000ea2000c1e1100 */
[----:B------:R-:W0:Y:S01]  /*1750*/  MUFU.RCP64H R17, 255 ;  /* 0x406fe00000117908 */ /* 0x000e220000001800 */
[----:B------:R-:W-:Y:S01]  /*1760*/  HFMA2 R16, -RZ, RZ, 0, 5.9604644775390625e-08 ;  /* 0x00000001ff107431 */ /* 0x000fe200000001ff */
[----:B------:R-:W-:Y:S01]  /*1770*/  MOV R14, 0x0 ;  /* 0x00000000000e7802 */ /* 0x000fe20000000f00 */
[----:B------:R-:W-:Y:S01]  /*1780*/  IMAD.MOV.U32 R15, RZ, RZ, 0x406fe000 ;  /* 0x406fe000ff0f7424 */ /* 0x000fe200078e00ff */
[----:B------:R-:W-:Y:S01]  /*1790*/  UMOV UR4, URZ ;  /* 0x000000ff00047c82 */ /* 0x000fe20008000000 */
[----:B------:R-:W-:Y:S04]  /*17a0*/  BSSY.RECONVERGENT B0, `(.L_x_13) ;  /* 0x0000013000007945 */ /* 0x000fe80003800200 */
[----:B0-----:R-:W-:-:S08]  /*17b0*/  DFMA R18, R16, -R14, 1 ;  /* 0x3ff000001012742b */ /* 0x001fd0000000080e */
[----:B------:R-:W-:-:S08]  /*17c0*/  DFMA R18, R18, R18, R18 ;  /* 0x000000121212722b */ /* 0x000fd00000000012 */
[----:B------:R-:W-:-:S08]  /*17d0*/  DFMA R18, R16, R18, R16 ;  /* 0x000000121012722b */ /* 0x000fd00000000010 */
[----:B------:R-:W-:-:S08]  /*17e0*/  DFMA R16, R18, -R14, 1 ;  /* 0x3ff000001210742b */ /* 0x000fd0000000080e */
[----:B------:R-:W-:Y:S01]  /*17f0*/  DFMA R16, R18, R16, R18 ;  /* 0x000000101210722b */ /* 0x000fe20000000012 */
[----:B--2---:R-:W0:Y:S07]  /*1800*/  I2F.F64.U16 R14, R0 ;  /* 0x00000000000e7312 */ /* 0x004e2e0000101800 */
[----:B0-----:R-:W-:Y:S01]  /*1810*/  DMUL R18, R14, R16 ;  /* 0x000000100e127228 */ /* 0x001fe20000000000 */
[----:B------:R-:W-:-:S07]  /*1820*/  FSETP.GEU.AND P1, PT, |R15|, 6.5827683646048100446e-37, PT ;  /* 0x036000000f00780b */ /* 0x000fce0003f2e200 */
[----:B------:R-:W-:-:S08]  /*1830*/  DFMA R20, R18, -255, R14 ;  /* 0xc06fe0001214782b */ /* 0x000fd0000000000e */
[----:B------:R-:W-:Y:S01]  /*1840*/  DFMA R18, R16, R20, R18 ;  /* 0x000000141012722b */ /* 0x000fe20000000012 */
[----:B------:R-:W-:-:S09]  /*1850*/  MOV R17, 0x406fe000 ;  /* 0x406fe00000117802 */ /* 0x000fd20000000f00 */
[----:B------:R-:W-:-:S05]  /*1860*/  FFMA R16, RZ, 3.748046875, R19 ;  /* 0x406fe000ff107823 */ /* 0x000fca0000000013 */
[----:B------:R-:W-:-:S13]  /*1870*/  FSETP.GT.AND P0, PT, |R16|, 1.469367938527859385e-39, PT ;  /* 0x001000001000780b */ /* 0x000fda0003f04200 */
[----:B------:R-:W-:Y:S05]  /*1880*/  @P0 BRA P1, `(.L_x_14) ;  /* 0x0000000000100947 */ /* 0x000fea0000800000 */
[----:B------:R-:W-:Y:S01]  /*1890*/  IMAD.MOV.U32 R18, RZ, RZ, R14 ;  /* 0x000000ffff127224 */ /* 0x000fe200078e000e */
[----:B------:R-:W-:Y:S02]  /*18a0*/  MOV R19, R15 ;  /* 0x0000000f00137202 */ /* 0x000fe40000000f00 */
[----:B------:R-:W-:-:S07]  /*18b0*/  MOV R0, 0x18d0 ;  /* 0x000018d000007802 */ /* 0x000fce0000000f00 */
[----:B------:R-:W-:Y:S05]  /*18c0*/  CALL.REL.NOINC `($__internal_0_$__cuda_sm20_div_rn_f64_full) ;  /* 0x0000001400707944 */ /* 0x000fea0003c00000 */
.L_x_14:
[----:B------:R-:W-:Y:S05]  /*18d0*/  BSYNC.RECONVERGENT B0 ;  /* 0x0000000000007941 */ /* 0x000fea0003800200 */
.L_x_13:
[----:B------:R-:W2:Y:S01]  /*18e0*/  LDG.E.U8 R0, desc[UR6][R12.64+0x1] ;  /* 0x000001060c007981 */ /* 0x000ea2000c1e1100 */
[----:B------:R-:W0:Y:S01]  /*18f0*/  MUFU.RCP64H R21, 255 ;  /* 0x406fe00000157908 */ /* 0x000e220000001800 */
[----:B------:R-:W-:Y:S02]  /*1900*/  HFMA2 R14, -RZ, RZ, 0, 0 ;  /* 0x00000000ff0e7431 */ /* 0x000fe400000001ff */
[----:B------:R-:W-:Y:S01]  /*1910*/  IMAD.MOV.U32 R15, RZ, RZ, 0x406fe000 ;  /* 0x406fe000ff0f7424 */ /* 0x000fe200078e00ff */
[----:B------:R-:W-:Y:S01]  /*1920*/  MOV R20, 0x1 ;  /* 0x0000000100147802 */ /* 0x000fe20000000f00 */
[----:B------:R-:W-:Y:S03]  /*1930*/  BSSY.RECONVERGENT B0, `(.L_x_15) ;  /* 0x0000015000007945 */ /* 0x000fe60003800200 */
[----:B------:R-:W-:Y:S02]  /*1940*/  F2F.F32.F64 R29, R18 ;  /* 0x00000012001d7310 */ /* 0x000fe40000301000 */
        /* <DEDUP_REMOVED lines=9> */
[----:B------:R-:W-:-:S10]  /*19e0*/  DFMA R14, R14, R22, R24 ;  /* 0x000000160e0e722b */ /* 0x000fd40000000018 */
[----:B------:R-:W-:-:S05]  /*19f0*/  FFMA R16, RZ, 3.748046875, R15 ;  /* 0x406fe000ff107823 */ /* 0x000fca000000000f */
[----:B------:R-:W-:-:S13]  /*1a00*/  FSETP.GT.AND P0, PT, |R16|, 1.469367938527859385e-39, PT ;  /* 0x001000001000780b */ /* 0x000fda0003f04200 */
[----:B------:R-:W-:Y:S05]  /*1a10*/  @P0 BRA P1, `(.L_x_16) ;  /* 0x0000000000180947 */ /* 0x000fea0000800000 */
[----:B------:R-:W-:Y:S01]  /*1a20*/  MOV R18, R20 ;  /* 0x0000001400127202 */ /* 0x000fe20000000f00 */
[----:B------:R-:W-:Y:S01]  /*1a30*/  IMAD.MOV.U32 R19, RZ, RZ, R21 ;  /* 0x000000ffff137224 */ /* 0x000fe200078e0015 */
[----:B------:R-:W-:-:S07]  /*1a40*/  MOV R0, 0x1a60 ;  /* 0x00001a6000007802 */ /* 0x000fce0000000f00 */
[----:B------:R-:W-:Y:S05]  /*1a50*/  CALL.REL.NOINC `($__internal_0_$__cuda_sm20_div_rn_f64_full) ;  /* 0x00000014000c7944 */ /* 0x000fea0003c00000 */
[----:B------:R-:W-:Y:S02]  /*1a60*/  MOV R14, R18 ;  /* 0x00000012000e7202 */ /* 0x000fe40000000f00 */
[----:B------:R-:W-:-:S07]  /*1a70*/  MOV R15, R19 ;  /* 0x00000013000f7202 */ /* 0x000fce0000000f00 */
.L_x_16:
[----:B------:R-:W-:Y:S05]  /*1a80*/  BSYNC.RECONVERGENT B0 ;  /* 0x0000000000007941 */ /* 0x000fea0003800200 */
.L_x_15:
[----:B------:R-:W2:Y:S01]  /*1a90*/  LDG.E.U8 R0, desc[UR6][R12.64] ;  /* 0x000000060c007981 */ /* 0x000ea2000c1e1100 */
[----:B------:R-:W0:Y:S01]  /*1aa0*/  MUFU.RCP64H R21, 255 ;  /* 0x406fe00000157908 */ /* 0x000e220000001800 */
[----:B------:R-:W-:Y:S02]  /*1ab0*/  HFMA2 R19, -RZ, RZ, 2.216796875, -512 ;  /* 0x406fe000ff137431 */ /* 0x000fe400000001ff */
[----:B------:R-:W-:Y:S01]  /*1ac0*/  IMAD.MOV.U32 R18, RZ, RZ, 0x0 ;  /* 0x00000000ff127424 */ /* 0x000fe200078e00ff */
[----:B------:R-:W-:Y:S01]  /*1ad0*/  MOV R20, 0x1 ;  /* 0x0000000100147802 */ /* 0x000fe20000000f00 */
[----:B------:R-:W-:Y:S05]  /*1ae0*/  BSSY.RECONVERGENT B0, `(.L_x_17) ;  /* 0x0000013000007945 */ /* 0x000fea0003800200 */
        /* <DEDUP_REMOVED lines=9> */
[----:B------:R-:W-:Y:S02]  /*1b80*/  DFMA R20, R20, R12, R22 ;  /* 0x0000000c1414722b */ /* 0x000fe40000000016 */
[----:B------:R0:W1:Y:S08]  /*1b90*/  F2F.F32.F64 R12, R14 ;  /* 0x0000000e000c7310 */ /* 0x0000700000301000 */
[----:B------:R-:W-:-:S05]  /*1ba0*/  FFMA R13, RZ, 3.748046875, R21 ;  /* 0x406fe000ff0d7823 */ /* 0x000fca0000000015 */
[----:B------:R-:W-:-:S13]  /*1bb0*/  FSETP.GT.AND P0, PT, |R13|, 1.469367938527859385e-39, PT ;  /* 0x001000000d00780b */ /* 0x000fda0003f04200 */
[----:B01----:R-:W-:Y:S05]  /*1bc0*/  @P0 BRA P1, `(.L_x_18) ;  /* 0x0000000000100947 */ /* 0x003fea0000800000 */
[----:B------:R-:W-:-:S07]  /*1bd0*/  MOV R0, 0x1bf0 ;  /* 0x00001bf000007802 */ /* 0x000fce0000000f00 */
[----:B------:R-:W-:Y:S05]  /*1be0*/  CALL.REL.NOINC `($__internal_0_$__cuda_sm20_div_rn_f64_full) ;  /* 0x0000001000a87944 */ /* 0x000fea0003c00000 */
[----:B------:R-:W-:Y:S01]  /*1bf0*/  IMAD.MOV.U32 R20, RZ, RZ, R18 ;  /* 0x000000ffff147224 */ /* 0x000fe200078e0012 */
[----:B------:R-:W-:-:S07]  /*1c00*/  MOV R21, R19 ;  /* 0x0000001300157202 */ /* 0x000fce0000000f00 */
.L_x_18:
[----:B------:R-:W-:Y:S05]  /*1c10*/  BSYNC.RECONVERGENT B0 ;  /* 0x0000000000007941 */ /* 0x000fea0003800200 */
.L_x_17:
[----:B------:R0:W1:Y:S02]  /*1c20*/  F2F.F32.F64 R21, R20 ;  /* 0x0000001400157310 */ /* 0x0000640000301000 */
.L_x_12:
[----:B------:R-:W-:Y:S01]  /*1c30*/  FMUL R13, R30, R30 ;  /* 0x0000001e1e0d7220 */ /* 0x000fe20000400000 */
[----:B------:R-:W-:Y:S03]  /*1c40*/  BSSY.RECONVERGENT B0, `(.L_x_19) ;  /* 0x000000e000007945 */ /* 0x000fe60003800200 */
[----:B------:R-:W-:-:S04]  /*1c50*/  FFMA R13, |R10|, |R10|, R13 ;  /* 0x4000000a0a0d7223 */ /* 0x000fc8000000020d */
[----:B------:R-:W-:-:S04]  /*1c60*/  FFMA R0, |R28|, |R28|, R13 ;  /* 0x4000001c1c007223 */ /* 0x000fc8000000020d */
[----:B------:R2:W3:Y:S01]  /*1c70*/  MUFU.RSQ R15, R0 ;  /* 0x00000000000f7308 */ /* 0x0004e20000001400 */
[----:B------:R-:W-:-:S04]  /*1c80*/  IADD3 R13, PT, PT, R0, -0xd000000, RZ ;  /* 0xf3000000000d7810 */ /* 0x000fc80007ffe0ff */
[----:B------:R-:W-:-:S13]  /*1c90*/  ISETP.GT.U32.AND P0, PT, R13, 0x727fffff, PT ;  /* 0x727fffff0d00780c */ /* 0x000fda0003f04070 */
[----:B--23--:R-:W-:Y:S05]  /*1ca0*/  @!P0 BRA `(.L_x_20) ;  /* 0x00000000000c8947 */ /* 0x00cfea0003800000 */
[----:B------:R-:W-:-:S07]  /*1cb0*/  MOV R18, 0x1cd0 ;  /* 0x00001cd000127802 */ /* 0x000fce0000000f00 */
[----:B01----:R-:W-:Y:S05]  /*1cc0*/  CALL.REL.NOINC `($__internal_1_$__cuda_sm20_sqrt_rn_f32_slowpath) ;  /* 0x0000001400e87944 */ /* 0x003fea0003c00000 */
[----:B------:R-:W-:Y:S05]  /*1cd0*/  BRA `(.L_x_21) ;  /* 0x0000000000107947 */ /* 0x000fea0003800000 */
.L_x_20:
[----:B------:R-:W-:Y:S01]  /*1ce0*/  FMUL.FTZ R13, R0, R15 ;  /* 0x0000000f000d7220 */ /* 0x000fe20000410000 */
[----:B------:R-:W-:-:S03]  /*1cf0*/  FMUL.FTZ R14, R15, 0.5 ;  /* 0x3f0000000f0e7820 */ /* 0x000fc60000410000 */
[----:B------:R-:W-:-:S04]  /*1d00*/  FFMA R0, -R13, R13, R0 ;  /* 0x0000000d0d007223 */ /* 0x000fc80000000100 */
[----:B------:R-:W-:-:S07]  /*1d10*/  FFMA R13, R0, R14, R13 ;  /* 0x0000000e000d7223 */ /* 0x000fce000000000d */
.L_x_21:
[----:B------:R-:W-:Y:S05]  /*1d20*/  BSYNC.RECONVERGENT B0 ;  /* 0x0000000000007941 */ /* 0x000fea0003800200 */
.L_x_19:
[----:B------:R-:W-:Y:S02]  /*1d30*/  HFMA2 R0, -RZ, RZ, 1.44921875, -19.203125 ;  /* 0x3dcccccdff007431 */ /* 0x000fe400000001ff */
[----:B------:R-:W-:Y:S01]  /*1d40*/  IMAD.MOV.U32 R15, RZ, RZ, 0x41200000 ;  /* 0x41200000ff0f7424 */ /* 0x000fe200078e00ff */
[----:B------:R-:W2:Y:S01]  /*1d50*/  FCHK P0, R13, 0.10000000149011611938 ;  /* 0x3dcccccd0d007902 */ /* 0x000ea20000000000 */
[----:B------:R-:W-:Y:S02]  /*1d60*/  BSSY.RECONVERGENT B0, `(.L_x_22) ;  /* 0x000000b000007945 */ /* 0x000fe40003800200 */
[----:B------:R-:W-:-:S04]  /*1d70*/  FFMA R0, R15, -R0, 1 ;  /* 0x3f8000000f007423 */ /* 0x000fc80000000800 */
[----:B------:R-:W-:-:S04]  /*1d80*/  FFMA R0, R0, R15, 10 ;  /* 0x4120000000007423 */ /* 0x000fc8000000000f */
[----:B------:R-:W-:-:S04]  /*1d90*/  FFMA R14, R0, R13, RZ ;  /* 0x0000000d000e7223 */ /* 0x000fc800000000ff */
[----:B------:R-:W-:-:S04]  /*1da0*/  FFMA R15, R14, -0.10000000149011611938, R13 ;  /* 0xbdcccccd0e0f7823 */ /* 0x000fc8000000000d */
[----:B------:R-:W-:Y:S01]  /*1db0*/  FFMA R0, R0, R15, R14 ;  /* 0x0000000f00007223 */ /* 0x000fe2000000000e */
[----:B--2---:R-:W-:Y:S06]  /*1dc0*/  @!P0 BRA `(.L_x_23) ;  /* 0x0000000000108947 */ /* 0x004fec0003800000 */
[----:B------:R-:W-:Y:S01]  /*1dd0*/  MOV R0, R13 ;  /* 0x0000000d00007202 */ /* 0x000fe20000000f00 */
[----:B------:R-:W-:Y:S01]  /*1de0*/  IMAD.MOV.U32 R13, RZ, RZ, 0x3dcccccd ;  /* 0x3dcccccdff0d7424 */ /* 0x000fe200078e00ff */
[----:B------:R-:W-:-:S07]  /*1df0*/  MOV R14, 0x1e10 ;  /* 0x00001e10000e7802 */ /* 0x000fce0000000f00 */
[----:B01----:R-:W-:Y:S05]  /*1e00*/  CALL.REL.NOINC `($__internal_2_$__cuda_sm3x_div_rn_noftz_f32_slowpath) ;  /* 0x0000001400f07944 */ /* 0x003fea0003c00000 */
.L_x_23:
[----:B------:R-:W-:Y:S05]  /*1e10*/  BSYNC.RECONVERGENT B0 ;  /* 0x0000000000007941 */ /* 0x000fea0003800200 */
.L_x_22:
[----:B------:R-:W-:Y:S01]  /*1e20*/  FMNMX R0, R0, 1, PT ;  /* 0x3f80000000007809 */ /* 0x000fe20003800000 */
[----:B------:R-:W2:Y:S01]  /*1e30*/  LDCU UR4, c[0x0][0x3c8] ;  /* 0x00007900ff0477ac */ /* 0x000ea20008000800 */
[----:B------:R-:W-:Y:S01]  /*1e40*/  FADD R5, R5, R5 ;  /* 0x0000000505057221 */ /* 0x000fe20000000000 */
[----:B------:R-:W-:Y:S01]  /*1e50*/  FADD R13, R6, R6 ;  /* 0x00000006060d7221 */ /* 0x000fe20000000000 */
[----:B------:R-:W3:Y:S01]  /*1e60*/  F2F.F64.F32 R14, R0 ;  /* 0x00000000000e7310 */ /* 0x000ee20000201800 */
[----:B------:R-:W-:Y:S01]  /*1e70*/  UMOV UR8, 0xd916872b ;  /* 0xd916872b00087882 */ /* 0x000fe20000000000 */
[----:B------:R-:W-:Y:S01]  /*1e80*/  UMOV UR9, 0x3feff7ce ;  /* 0x3feff7ce00097882 */ /* 0x000fe20000000000 */
[----:B------:R-:W-:Y:S01]  /*1e90*/  FADD R7, R7, R7 ;  /* 0x0000000707077221 */ /* 0x000fe20000000000 */
[----:B---3--:R-:W-:Y:S01]  /*1ea0*/  DSETP.GT.AND P0, PT, R14, UR8, PT ;  /* 0x000000080e007e2a */ /* 0x008fe2000bf04000 */
[----:B--2---:R-:W-:-:S05]  /*1eb0*/  UISETP.NE.AND UP0, UPT, UR4, 0x2, UPT ;  /* 0x000000020400788c */ /* 0x004fca000bf05270 */
[----:B------:R-:W-:Y:S02]  /*1ec0*/  FSEL R10, |R10|, 20.100000381469726562, !P0 ;  /* 0x41a0cccd0a0a7808 */ /* 0x000fe40004000200 */
[----:B------:R-:W-:Y:S02]  /*1ed0*/  FSEL R30, |R30|, 20.100000381469726562, !P0 ;  /* 0x41a0cccd1e1e7808 */ /* 0x000fe40004000200 */
[----:B------:R-:W-:Y:S02]  /*1ee0*/  FSEL R28, |R28|, 20.100000381469726562, !P0 ;  /* 0x41a0cccd1c1c7808 */ /* 0x000fe40004000200 */
[----:B------:R-:W-:Y:S02]  /*1ef0*/  FSETP.GT.AND P0, PT, R8, R11, PT ;  /* 0x0000000b0800720b */ /* 0x000fe40003f04000 */
[----:B------:R-:W-:Y:S02]  /*1f00*/  FMNMX R5, R10, R5, PT ;  /* 0x000000050a057209 */ /* 0x000fe40003800000 */
[----:B------:R-:W-:-:S02]  /*1f10*/  FMNMX R13, R30, R13, PT ;  /* 0x0000000d1e0d7209 */ /* 0x000fc40003800000 */
[----:B------:R-:W-:Y:S02]  /*1f20*/  FMNMX R7, R28, R7, PT ;  /* 0x000000071c077209 */ /* 0x000fe40003800000 */
[----:B------:R-:W-:Y:S02]  /*1f30*/  FSEL R17, -R5, R5, P0 ;  /* 0x0000000505117208 */ /* 0x000fe40000000100 */
[----:B------:R-:W-:Y:S02]  /*1f40*/  FSEL R19, -R13, R13, P0 ;  /* 0x0000000d0d137208 */ /* 0x000fe40000000100 */
[----:B------:R-:W-:Y:S01]  /*1f50*/  FSEL R23, -R7, R7, P0 ;  /* 0x0000000707177208 */ /* 0x000fe20000000100 */
[----:B------:R-:W-:Y:S06]  /*1f60*/  BRA.U !UP0, `(.L_x_24) ;  /* 0x0000000108287547 */ /* 0x000fec000b800000 */
[----:B------:R-:W-:-:S09]  /*1f70*/  UISETP.NE.AND UP0, UPT, UR4, URZ, UPT ;  /* 0x000000ff0400728c */ /* 0x000fd2000bf05270 */
[----:B------:R-:W-:Y:S05]  /*1f80*/  BRA.U UP0, `(.L_x_25) ;  /* 0x0000000500207547 */ /* 0x000fea000b800000 */
[----:B------:R-:W2:Y:S02]  /*1f90*/  LDC.64 R6, c[0x0][0x380] ;  /* 0x0000e000ff067b82 */ /* 0x000ea40000000a00 */
[----:B--2---:R-:W-:-:S05]  /*1fa0*/  IMAD.WIDE R6, R4, 0x4, R6 ;  /* 0x0000000404067825 */ /* 0x004fca00078e0206 */
[----:B------:R2:W-:Y:S01]  /*1fb0*/  STG.E desc[UR6][R6.64], R17 ;  /* 0x0000001106007986 */ /* 0x0005e2000c101906 */
[----:B------:R-:W-:-:S05]  /*1fc0*/  IMAD.WIDE R10, R3, 0x4, R6 ;  /* 0x00000004030a7825 */ /* 0x000fca00078e0206 */
[----:B------:R2:W-:Y:S01]  /*1fd0*/  STG.E desc[UR6][R10.64], R19 ;  /* 0x000000130a007986 */ /* 0x0005e2000c101906 */
[----:B------:R-:W-:-:S05]  /*1fe0*/  IMAD.WIDE R12, R3, 0x4, R10 ;  /* 0x00000004030c7825 */ /* 0x000fca00078e020a */
[----:B------:R2:W-:Y:S01]  /*1ff0*/  STG.E desc[UR6][R12.64], R23 ;  /* 0x000000170c007986 */ /* 0x0005e2000c101906 */
[----:B------:R-:W-:Y:S05]  /*2000*/  BRA `(.L_x_25) ;  /* 0x0000000400007947 */ /* 0x000fea0003800000 */
.L_x_24:
[----:B------:R-:W2:Y:S01]  /*2010*/  LDC.64 R6, c[0x0][0x380] ;  /* 0x0000e000ff067b82 */ /* 0x000ea20000000a00 */
[----:B------:R-:W-:Y:S07]  /*2020*/  BSSY.RECONVERGENT B0, `(.L_x_26) ;  /* 0x0000016000007945 */ /* 0x000fee0003800200 */
[----:B------:R-:W3:Y:S01]  /*2030*/  LDC R16, c[0x0][0x3cc] ;  /* 0x0000f300ff107b82 */ /* 0x000ee20000000800 */
[----:B--2---:R-:W-:-:S05]  /*2040*/  IMAD.WIDE R10, R4, 0x4, R6 ;  /* 0x00000004040a7825 */ /* 0x004fca00078e0206 */
[----:B------:R2:W-:Y:S01]  /*2050*/  STG.E desc[UR6][R10.64], R17 ;  /* 0x000000110a007986 */ /* 0x0005e2000c101906 */
[C---:B------:R-:W-:Y:S01]  /*2060*/  IMAD.WIDE R14, R3.reuse, 0x4, R10 ;  /* 0x00000004030e7825 */ /* 0x040fe200078e020a */
[----:B---3--:R-:W3:Y:S04]  /*2070*/  MUFU.RCP R0, R16 ;  /* 0x0000001000007308 */ /* 0x008ee80000001000 */
[----:B------:R2:W-:Y:S01]  /*2080*/  STG.E desc[UR6][R14.64], R19 ;  /* 0x000000130e007986 */ /* 0x0005e2000c101906 */
[----:B------:R-:W-:-:S03]  /*2090*/  IMAD.WIDE R6, R3, 0x4, R14 ;  /* 0x0000000403067825 */ /* 0x000fc600078e020e */
[----:B------:R-:W4:Y:S02]  /*20a0*/  FCHK P0, R29, R16 ;  /* 0x000000101d007302 */ /* 0x000f240000000000 */
[----:B------:R2:W-:Y:S01]  /*20b0*/  STG.E desc[UR6][R6.64], R23 ;  /* 0x0000001706007986 */ /* 0x0005e2000c101906 */
[----:B---3--:R-:W-:-:S04]  /*20c0*/  FFMA R5, R0, -R16, 1 ;  /* 0x3f80000000057423 */ /* 0x008fc80000000810 */
[----:B------:R-:W-:-:S04]  /*20d0*/  FFMA R0, R0, R5, R0 ;  /* 0x0000000500007223 */ /* 0x000fc80000000000 */
[----:B------:R-:W-:-:S04]  /*20e0*/  FFMA R8, R0, R29, RZ ;  /* 0x0000001d00087223 */ /* 0x000fc800000000ff */
[----:B------:R-:W-:-:S04]  /*20f0*/  FFMA R5, R8, -R16, R29 ;  /* 0x8000001008057223 */ /* 0x000fc8000000001d */
[----:B------:R-:W-:Y:S01]  /*2100*/  FFMA R13, R0, R5, R8 ;  /* 0x00000005000d7223 */ /* 0x000fe20000000008 */
[----:B--2-4-:R-:W-:Y:S06]  /*2110*/  @!P0 BRA `(.L_x_27) ;  /* 0x0000000000188947 */ /* 0x014fec0003800000 */
[----:B------:R-:W2:Y:S01]  /*2120*/  LDCU UR4, c[0x0][0x3cc] ;  /* 0x00007980ff0477ac */ /* 0x000ea20008000800 */
[----:B------:R-:W-:Y:S02]  /*2130*/  MOV R0, R29 ;  /* 0x0000001d00007202 */ /* 0x000fe40000000f00 */
[----:B------:R-:W-:Y:S02]  /*2140*/  MOV R14, 0x2170 ;  /* 0x00002170000e7802 */ /* 0x000fe40000000f00 */
[----:B--2---:R-:W-:-:S07]  /*2150*/  MOV R13, UR4 ;  /* 0x00000004000d7c02 */ /* 0x004fce0008000f00 */
[----:B01----:R-:W-:Y:S05]  /*2160*/  CALL.REL.NOINC `($__internal_2_$__cuda_sm3x_div_rn_noftz_f32_slowpath) ;  /* 0x0000001400187944 */ /* 0x003fea0003c00000 */
[----:B------:R-:W-:-:S07]  /*2170*/  IMAD.MOV.U32 R13, RZ, RZ, R0 ;  /* 0x000000ffff0d7224 */ /* 0x000fce00078e0000 */
.L_x_27:
[----:B------:R-:W-:Y:S05]  /*2180*/  BSYNC.RECONVERGENT B0 ;  /* 0x0000000000007941 */ /* 0x000fea0003800200 */
.L_x_26:
[----:B------:R-:W2:Y:S01]  /*2190*/  LDC R15, c[0x0][0x3cc] ;  /* 0x0000f300ff0f7b82 */ /* 0x000ea20000000800 */
[----:B------:R-:W-:Y:S01]  /*21a0*/  IMAD.WIDE R6, R3, 0x4, R6 ;  /* 0x0000000403067825 */ /* 0x000fe200078e0206 */
[----:B------:R-:W-:Y:S04]  /*21b0*/  BSSY.RECONVERGENT B0, `(.L_x_28) ;  /* 0x0000010000007945 */ /* 0x000fe80003800200 */
[----:B------:R3:W-:Y:S01]  /*21c0*/  STG.E desc[UR6][R6.64], R13 ;  /* 0x0000000d06007986 */ /* 0x0007e2000c101906 */
[----:B--2---:R-:W2:Y:S08]  /*21d0*/  MUFU.RCP R0, R15 ;  /* 0x0000000f00007308 */ /* 0x004eb00000001000 */
[----:B------:R-:W4:Y:S01]  /*21e0*/  FCHK P0, R12, R15 ;  /* 0x0000000f0c007302 */ /* 0x000f220000000000 */
[----:B--2---:R-:W-:-:S04]  /*21f0*/  FFMA R5, R0, -R15, 1 ;  /* 0x3f80000000057423 */ /* 0x004fc8000000080f */
[----:B------:R-:W-:-:S04]  /*2200*/  FFMA R5, R0, R5, R0 ;  /* 0x0000000500057223 */ /* 0x000fc80000000000 */
[----:B------:R-:W-:-:S04]  /*2210*/  FFMA R11, R5, R12, RZ ;  /* 0x0000000c050b7223 */ /* 0x000fc800000000ff */
[----:B------:R-:W-:-:S04]  /*2220*/  FFMA R0, R11, -R15, R12 ;  /* 0x8000000f0b007223 */ /* 0x000fc8000000000c */
[----:B------:R-:W-:Y:S01]  /*2230*/  FFMA R5, R5, R0, R11 ;  /* 0x0000000005057223 */ /* 0x000fe2000000000b */
[----:B---34-:R-:W-:Y:S06]  /*2240*/  @!P0 BRA `(.L_x_29) ;  /* 0x0000000000188947 */ /* 0x018fec0003800000 */
[----:B------:R-:W2:Y:S01]  /*2250*/  LDCU UR4, c[0x0][0x3cc] ;  /* 0x00007980ff0477ac */ /* 0x000ea20008000800 */
[----:B------:R-:W-:Y:S02]  /*2260*/  MOV R0, R12 ;  /* 0x0000000c00007202 */ /* 0x000fe40000000f00 */
[----:B------:R-:W-:Y:S02]  /*2270*/  MOV R14, 0x22a0 ;  /* 0x000022a0000e7802 */ /* 0x000fe40000000f00 */
[----:B--2---:R-:W-:-:S07]  /*2280*/  MOV R13, UR4 ;  /* 0x00000004000d7c02 */ /* 0x004fce0008000f00 */
[----:B01----:R-:W-:Y:S05]  /*2290*/  CALL.REL.NOINC `($__internal_2_$__cuda_sm3x_div_rn_noftz_f32_slowpath) ;  /* 0x0000001000cc7944 */ /* 0x003fea0003c00000 */
[----:B------:R-:W-:-:S07]  /*22a0*/  IMAD.MOV.U32 R5, RZ, RZ, R0 ;  /* 0x000000ffff057224 */ /* 0x000fce00078e0000 */
.L_x_29:
[----:B------:R-:W-:Y:S05]  /*22b0*/  BSYNC.RECONVERGENT B0 ;  /* 0x0000000000007941 */ /* 0x000fea0003800200 */
.L_x_28:
[----:B------:R-:W2:Y:S01]  /*22c0*/  LDC R10, c[0x0][0x3cc] ;  /* 0x0000f300ff0a7b82 */ /* 0x000ea20000000800 */
[----:B------:R-:W-:Y:S01]  /*22d0*/  IMAD.WIDE R6, R3, 0x4, R6 ;  /* 0x0000000403067825 */ /* 0x000fe200078e0206 */
[----:B------:R-:W-:Y:S04]  /*22e0*/  BSSY.RECONVERGENT B0, `(.L_x_30) ;  /* 0x0000010000007945 */ /* 0x000fe80003800200 */
[----:B------:R3:W-:Y:S01]  /*22f0*/  STG.E desc[UR6][R6.64], R5 ;  /* 0x0000000506007986 */ /* 0x0007e2000c101906 */
[----:B--2---:R-:W2:Y:S08]  /*2300*/  MUFU.RCP R11, R10 ;  /* 0x0000000a000b7308 */ /* 0x004eb00000001000 */
[----:B-1----:R-:W1:Y:S01]  /*2310*/  FCHK P0, R21, R10 ;  /* 0x0000000a15007302 */ /* 0x002e620000000000 */
[----:B--2---:R-:W-:-:S04]  /*2320*/  FFMA R0, R11, -R10, 1 ;  /* 0x3f8000000b007423 */ /* 0x004fc8000000080a */
[----:B------:R-:W-:-:S04]  /*2330*/  FFMA R0, R11, R0, R11 ;  /* 0x000000000b007223 */ /* 0x000fc8000000000b */
[----:B------:R-:W-:-:S04]  /*2340*/  FFMA R8, R0, R21, RZ ;  /* 0x0000001500087223 */ /* 0x000fc800000000ff */
[----:B------:R-:W-:-:S04]  /*2350*/  FFMA R11, R8, -R10, R21 ;  /* 0x8000000a080b7223 */ /* 0x000fc80000000015 */
[----:B------:R-:W-:Y:S01]  /*2360*/  FFMA R11, R0, R11, R8 ;  /* 0x0000000b000b7223 */ /* 0x000fe20000000008 */
[----:B-1-3--:R-:W-:Y:S06]  /*2370*/  @!P0 BRA `(.L_x_31) ;  /* 0x0000000000188947 */ /* 0x00afec0003800000 */
[----:B------:R-:W1:Y:S01]  /*2380*/  LDCU UR4, c[0x0][0x3cc] ;  /* 0x00007980ff0477ac */ /* 0x000e620008000800 */
[----:B------:R-:W-:Y:S02]  /*2390*/  MOV R0, R21 ;  /* 0x0000001500007202 */ /* 0x000fe40000000f00 */
[----:B------:R-:W-:Y:S02]  /*23a0*/  MOV R14, 0x23d0 ;  /* 0x000023d0000e7802 */ /* 0x000fe40000000f00 */
[----:B-1----:R-:W-:-:S07]  /*23b0*/  MOV R13, UR4 ;  /* 0x00000004000d7c02 */ /* 0x002fce0008000f00 */
[----:B0-----:R-:W-:Y:S05]  /*23c0*/  CALL.REL.NOINC `($__internal_2_$__cuda_sm3x_div_rn_noftz_f32_slowpath) ;  /* 0x0000001000807944 */ /* 0x001fea0003c00000 */
[----:B------:R-:W-:-:S07]  /*23d0*/  IMAD.MOV.U32 R11, RZ, RZ, R0 ;  /* 0x000000ffff0b7224 */ /* 0x000fce00078e0000 */
.L_x_31:
[----:B------:R-:W-:Y:S05]  /*23e0*/  BSYNC.RECONVERGENT B0 ;  /* 0x0000000000007941 */ /* 0x000fea0003800200 */
.L_x_30:
[----:B------:R-:W-:-:S05]  /*23f0*/  IMAD.WIDE R6, R3, 0x4, R6 ;  /* 0x0000000403067825 */ /* 0x000fca00078e0206 */
[----:B------:R1:W-:Y:S02]  /*2400*/  STG.E desc[UR6][R6.64], R11 ;  /* 0x0000000b06007986 */ /* 0x0003e4000c101906 */
.L_x_25:
[----:B------:R-:W3:Y:S02]  /*2410*/  LDC R0, c[0x0][0x3bc] ;  /* 0x0000ef00ff007b82 */ /* 0x000ee40000000800 */
[----:B---3--:R-:W-:-:S13]  /*2420*/  ISETP.GE.AND P0, PT, R0, 0x1, PT ;  /* 0x000000010000780c */ /* 0x008fda0003f06270 */
[----:B------:R-:W-:Y:S05]  /*2430*/  @!P0 EXIT ;  /* 0x000000000000894d */ /* 0x000fea0003800000 */
[C---:B------:R-:W-:Y:S01]  /*2440*/  ISETP.GE.U32.AND P0, PT, R0.reuse, 0x10, PT ;  /* 0x000000100000780c */ /* 0x040fe20003f06070 */
[----:B------:R-:W-:Y:S01]  /*2450*/  HFMA2 R5, -RZ, RZ, 0, 0 ;  /* 0x00000000ff057431 */ /* 0x000fe200000001ff */
[----:B------:R-:W-:-:S04]  /*2460*/  LOP3.LUT R8, R0, 0xf, RZ, 0xc0, !PT ;  /* 0x0000000f00087812 */ /* 0x000fc800078ec0ff */
[----:B------:R-:W-:-:S07]  /*2470*/  ISETP.NE.AND P1, PT, R8, RZ, PT ;  /* 0x000000ff0800720c */ /* 0x000fce0003f25270 */
[----:B------:R-:W-:Y:S06]  /*2480*/  @!P0 BRA `(.L_x_32) ;  /* 0x00000004002c8947 */ /* 0x000fec0003800000 */
[----:B------:R-:W3:Y:S01]  /*2490*/  LDCU UR4, c[0x0][0x3b0] ;  /* 0x00007600ff0477ac */ /* 0x000ee20008000800 */
[----:B------:R-:W-:Y:S02]  /*24a0*/  LOP3.LUT R5, R0, 0x7ffffff0, RZ, 0xc0, !PT ;  /* 0x7ffffff000057812 */ /* 0x000fe400078ec0ff */
[----:B-12---:R-:W-:Y:S01]  /*24b0*/  MOV R6, R4 ;  /* 0x0000000400067202 */ /* 0x006fe20000000f00 */
[----:B------:R-:W1:Y:S02]  /*24c0*/  LDCU UR8, c[0x0][0x3cc] ;  /* 0x00007980ff0877ac */ /* 0x000e640008000800 */
[----:B------:R-:W-:Y:S02]  /*24d0*/  IMAD.MOV R7, RZ, RZ, -R5 ;  /* 0x000000ffff077224 */ /* 0x000fe400078e0a05 */
[----:B---3--:R-:W-:-:S07]  /*24e0*/  IMAD R9, R9, UR4, RZ ;  /* 0x0000000409097c24 */ /* 0x008fce000f8e02ff */
.L_x_33:
[----:B----4-:R-:W2:Y:S02]  /*24f0*/  LDC.64 R10, c[0x0][0x380] ;  /* 0x0000e000ff0a7b82 */ /* 0x010ea40000000a00 */
[----:B--2---:R-:W-:-:S05]  /*2500*/  IMAD.WIDE R10, R6, 0x4, R10 ;  /* 0x00000004060a7825 */ /* 0x004fca00078e020a */
[----:B------:R-:W1:Y:S02]  /*2510*/  LDG.E R12, desc[UR6][R10.64] ;  /* 0x000000060a0c7981 */ /* 0x000e64000c1e1900 */
[----:B-1----:R-:W-:Y:S01]  /*2520*/  FMUL R19, R12, UR8 ;  /* 0x000000080c137c20 */ /* 0x002fe20008400000 */
[----:B------:R-:W-:-:S04]  /*2530*/  IMAD.WIDE R12, R3, 0x4, R10 ;  /* 0x00000004030c7825 */ /* 0x000fc800078e020a */
[----:B------:R1:W-:Y:S04]  /*2540*/  STG.E desc[UR6][R10.64], R19 ;  /* 0x000000130a007986 */ /* 0x0003e8000c101906 */
[----:B------:R-:W2:Y:S02]  /*2550*/  LDG.E R14, desc[UR6][R12.64] ;  /* 0x000000060c0e7981 */ /* 0x000ea4000c1e1900 */
[----:B--2---:R-:W-:Y:S01]  /*2560*/  FMUL R21, R14, UR8 ;  /* 0x000000080e157c20 */ /* 0x004fe20008400000 */
[----:B------:R-:W-:-:S04]  /*2570*/  IMAD.WIDE R14, R3, 0x4, R12 ;  /* 0x00000004030e7825 */ /* 0x000fc800078e020c */
[----:B------:R2:W-:Y:S04]  /*2580*/  STG.E desc[UR6][R12.64], R21 ;  /* 0x000000150c007986 */ /* 0x0005e8000c101906 */
[----:B------:R-:W3:Y:S02]  /*2590*/  LDG.E R16, desc[UR6][R14.64] ;  /* 0x000000060e107981 */ /* 0x000ee4000c1e1900 */
[----:B---3--:R-:W-:Y:S01]  /*25a0*/  FMUL R23, R16, UR8 ;  /* 0x0000000810177c20 */ /* 0x008fe20008400000 */
[----:B------:R-:W-:-:S04]  /*25b0*/  IMAD.WIDE R16, R3, 0x4, R14 ;  /* 0x0000000403107825 */ /* 0x000fc800078e020e */
[----:B------:R3:W-:Y:S04]  /*25c0*/  STG.E desc[UR6][R14.64], R23 ;  /* 0x000000170e007986 */ /* 0x0007e8000c101906 */
[----:B------:R-:W4:Y:S01]  /*25d0*/  LDG.E R18, desc[UR6][R16.64] ;  /* 0x0000000610127981 */ /* 0x000f22000c1e1900 */
[----:B-1----:R-:W-:-:S04]  /*25e0*/  IMAD.WIDE R10, R3, 0x4, R16 ;  /* 0x00000004030a7825 */ /* 0x002fc800078e0210 */
[----:B----4-:R-:W-:-:S05]  /*25f0*/  FMUL R25, R18, UR8 ;  /* 0x0000000812197c20 */ /* 0x010fca0008400000 */
[----:B------:R1:W-:Y:S04]  /*2600*/  STG.E desc[UR6][R16.64], R25 ;  /* 0x0000001910007986 */ /* 0x0003e8000c101906 */
[----:B------:R-:W4:Y:S01]  /*2610*/  LDG.E R18, desc[UR6][R10.64] ;  /* 0x000000060a127981 */ /* 0x000f22000c1e1900 */
[----:B--2---:R-:W-:-:S04]  /*2620*/  IMAD.WIDE R12, R3, 0x4, R10 ;  /* 0x00000004030c7825 */ /* 0x004fc800078e020a */
[----:B----4-:R-:W-:-:S05]  /*2630*/  FMUL R19, R18, UR8 ;  /* 0x0000000812137c20 */ /* 0x010fca0008400000 */
[----:B------:R2:W-:Y:S04]  /*2640*/  STG.E desc[UR6][R10.64], R19 ;  /* 0x000000130a007986 */ /* 0x0005e8000c101906 */
[----:B------:R-:W4:Y:S01]  /*2650*/  LDG.E R18, desc[UR6][R12.64] ;  /* 0x000000060c127981 */ /* 0x000f22000c1e1900 */
[----:B---3--:R-:W-:-:S04]  /*2660*/  IMAD.WIDE R14, R3, 0x4, R12 ;  /* 0x00000004030e7825 */ /* 0x008fc800078e020c */
[----:B----4-:R-:W-:-:S05]  /*2670*/  FMUL R21, R18, UR8 ;  /* 0x0000000812157c20 */ /* 0x010fca0008400000 */
        /* <DEDUP_REMOVED lines=29> */
[----:B------:R-:W5:Y:S01]  /*2850*/  LDG.E R18, desc[UR6][R12.64] ;  /* 0x000000060c127981 */ /* 0x000f62000c1e1900 */
[----:B--2---:R-:W-:-:S04]  /*2860*/  IMAD.WIDE R14, R3, 0x4, R12 ;  /* 0x00000004030e7825 */ /* 0x004fc800078e020c */
[----:B-----5:R-:W-:-:S05]  /*2870*/  FMUL R21, R18, UR8 ;  /* 0x0000000812157c20 */ /* 0x020fca0008400000 */
[----:B------:R4:W-:Y:S04]  /*2880*/  STG.E desc[UR6][R12.64], R21 ;  /* 0x000000150c007986 */ /* 0x0009e8000c101906 */
[----:B------:R-:W2:Y:S01]  /*2890*/  LDG.E R18, desc[UR6][R14.64] ;  /* 0x000000060e127981 */ /* 0x000ea2000c1e1900 */
[----:B---3--:R-:W-:-:S04]  /*28a0*/  IMAD.WIDE R16, R3, 0x4, R14 ;  /* 0x0000000403107825 */ /* 0x008fc800078e020e */
[----:B--2---:R-:W-:-:S05]  /*28b0*/  FMUL R23, R18, UR8 ;  /* 0x0000000812177c20 */ /* 0x004fca0008400000 */
[----:B------:R4:W-:Y:S04]  /*28c0*/  STG.E desc[UR6][R14.64], R23 ;  /* 0x000000170e007986 */ /* 0x0009e8000c101906 */
[----:B------:R-:W2:Y:S01]  /*28d0*/  LDG.E R18, desc[UR6][R16.64] ;  /* 0x0000000610127981 */ /* 0x000ea2000c1e1900 */
[----:B------:R-:W-:Y:S02]  /*28e0*/  IADD3 R7, PT, PT, R7, 0x10, RZ ;  /* 0x0000001007077810 */ /* 0x000fe40007ffe0ff */
[----:B------:R-:W-:Y:S02]  /*28f0*/  LEA R6, R9, R6, 0x4 ;  /* 0x0000000609067211 */ /* 0x000fe400078e20ff */
[----:B------:R-:W-:Y:S01]  /*2900*/  ISETP.NE.AND P0, PT, R7, RZ, PT ;  /* 0x000000ff0700720c */ /* 0x000fe20003f05270 */
[----:B--2---:R-:W-:-:S05]  /*2910*/  FMUL R25, R18, UR8 ;  /* 0x0000000812197c20 */ /* 0x004fca0008400000 */
[----:B------:R4:W-:Y:S07]  /*2920*/  STG.E desc[UR6][R16.64], R25 ;  /* 0x0000001910007986 */ /* 0x0009ee000c101906 */
[----:B------:R-:W-:Y:S05]  /*2930*/  @P0 BRA `(.L_x_33) ;  /* 0xfffffff800ec0947 */ /* 0x000fea000383ffff */
.L_x_32:
[----:B------:R-:W-:Y:S05]  /*2940*/  @!P1 EXIT ;  /* 0x000000000000994d */ /* 0x000fea0003800000 */
[----:B------:R-:W-:Y:S02]  /*2950*/  ISETP.GE.U32.AND P0, PT, R8, 0x8, PT ;  /* 0x000000080800780c */ /* 0x000fe40003f06070 */
[----:B----4-:R-:W-:-:S04]  /*2960*/  LOP3.LUT R16, R0, 0x7, RZ, 0xc0, !PT ;  /* 0x0000000700107812 */ /* 0x010fc800078ec0ff */
[----:B------:R-:W-:-:S07]  /*2970*/  ISETP.NE.AND P1, PT, R16, RZ, PT ;  /* 0x000000ff1000720c */ /* 0x000fce0003f25270 */
[----:B------:R-:W-:Y:S06]  /*2980*/  @!P0 BRA `(.L_x_34) ;  /* 0x0000000000908947 */ /* 0x000fec0003800000 */
[----:B-12---:R-:W1:Y:S01]  /*2990*/  LDC.64 R6, c[0x0][0x380] ;  /* 0x0000e000ff067b82 */ /* 0x006e620000000a00 */
[----:B------:R-:W-:Y:S01]  /*29a0*/  IMAD R9, R3, R5, R4 ;  /* 0x0000000503097224 */ /* 0x000fe200078e0204 */
[----:B------:R-:W2:Y:S03]  /*29b0*/  LDCU UR4, c[0x0][0x3cc] ;  /* 0x00007980ff0477ac */ /* 0x000ea60008000800 */
[----:B-1----:R-:W-:-:S05]  /*29c0*/  IMAD.WIDE R6, R9, 0x4, R6 ;  /* 0x0000000409067825 */ /* 0x002fca00078e0206 */
[----:B------:R-:W2:Y:S02]  /*29d0*/  LDG.E R8, desc[UR6][R6.64] ;  /* 0x0000000606087981 */ /* 0x000ea4000c1e1900 */
[----:B--2---:R-:W-:Y:S01]  /*29e0*/  FMUL R15, R8, UR4 ;  /* 0x00000004080f7c20 */ /* 0x004fe20008400000 */
        /* <DEDUP_REMOVED lines=18> */
[----:B------:R-:W2:Y:S01]  /*2b10*/  LDG.E R14, desc[UR6][R8.64] ;  /* 0x00000006080e7981 */ /* 0x000ea2000c1e1900 */
[----:B---3--:R-:W-:-:S04]  /*2b20*/  IMAD.WIDE R10, R3, 0x4, R8 ;  /* 0x00000004030a7825 */ /* 0x008fc800078e0208 */
[----:B--2---:R-:W-:-:S05]  /*2b30*/  FMUL R17, R14, UR4 ;  /* 0x000000040e117c20 */ /* 0x004fca0008400000 */
[----:B------:R4:W-:Y:S04]  /*2b40*/  STG.E desc[UR6][R8.64], R17 ;  /* 0x0000001108007986 */ /* 0x0009e8000c101906 */
[----:B------:R-:W2:Y:S01]  /*2b50*/  LDG.E R14, desc[UR6][R10.64] ;  /* 0x000000060a0e7981 */ /* 0x000ea2000c1e1900 */
[----:B-1----:R-:W-:-:S04]  /*2b60*/  IMAD.WIDE R12, R3, 0x4, R10 ;  /* 0x00000004030c7825 */ /* 0x002fc800078e020a */
[----:B--2---:R-:W-:-:S05]  /*2b70*/  FMUL R19, R14, UR4 ;  /* 0x000000040e137c20 */ /* 0x004fca0008400000 */
[----:B------:R4:W-:Y:S04]  /*2b80*/  STG.E desc[UR6][R10.64], R19 ;  /* 0x000000130a007986 */ /* 0x0009e8000c101906 */
[----:B------:R-:W2:Y:S01]  /*2b90*/  LDG.E R14, desc[UR6][R12.64] ;  /* 0x000000060c0e7981 */ /* 0x000ea2000c1e1900 */
[----:B------:R-:W-:Y:S02]  /*2ba0*/  VIADD R5, R5, 0x8 ;  /* 0x0000000805057836 */ /* 0x000fe40000000000 */
[----:B--2---:R-:W-:-:S05]  /*2bb0*/  FMUL R21, R14, UR4 ;  /* 0x000000040e157c20 */ /* 0x004fca0008400000 */
[----:B------:R4:W-:Y:S02]  /*2bc0*/  STG.E desc[UR6][R12.64], R21 ;  /* 0x000000150c007986 */ /* 0x0009e4000c101906 */
.L_x_34:
[----:B------:R-:W-:Y:S05]  /*2bd0*/  @!P1 EXIT ;  /* 0x000000000000994d */ /* 0x000fea0003800000 */
[----:B------:R-:W-:Y:S02]  /*2be0*/  ISETP.GE.U32.AND P0, PT, R16, 0x4, PT ;  /* 0x000000041000780c */ /* 0x000fe40003f06070 */
[----:B------:R-:W-:-:S04]  /*2bf0*/  LOP3.LUT R14, R0, 0x3, RZ, 0xc0, !PT ;  /* 0x00000003000e7812 */ /* 0x000fc800078ec0ff */
[----:B------:R-:W-:-:S07]  /*2c00*/  ISETP.NE.AND P1, PT, R14, RZ, PT ;  /* 0x000000ff0e00720c */ /* 0x000fce0003f25270 */
[----:B------:R-:W-:Y:S06]  /*2c10*/  @!P0 BRA `(.L_x_35) ;  /* 0x0000000000508947 */ /* 0x000fec0003800000 */
[----:B-12-4-:R-:W1:Y:S01]  /*2c20*/  LDC.64 R6, c[0x0][0x380] ;  /* 0x0000e000ff067b82 */ /* 0x016e620000000a00 */
[----:B------:R-:W-:Y:S01]  /*2c30*/  IMAD R9, R3, R5, R4 ;  /* 0x0000000503097224 */ /* 0x000fe200078e0204 */
[----:B------:R-:W2:Y:S03]  /*2c40*/  LDCU UR4, c[0x0][0x3cc] ;  /* 0x00007980ff0477ac */ /* 0x000ea60008000800 */
[----:B-1----:R-:W-:-:S05]  /*2c50*/  IMAD.WIDE R6, R9, 0x4, R6 ;  /* 0x0000000409067825 */ /* 0x002fca00078e0206 */
[----:B------:R-:W2:Y:S01]  /*2c60*/  LDG.E R0, desc[UR6][R6.64] ;  /* 0x0000000606007981 */ /* 0x000ea2000c1e1900 */
[----:B------:R-:W-:-:S04]  /*2c70*/  IMAD.WIDE R8, R3, 0x4, R6 ;  /* 0x0000000403087825 */ /* 0x000fc800078e0206 */
[----:B--2---:R-:W-:-:S05]  /*2c80*/  FMUL R15, R0, UR4 ;  /* 0x00000004000f7c20 */ /* 0x004fca0008400000 */
[----:B------:R3:W-:Y:S04]  /*2c90*/  STG.E desc[UR6][R6.64], R15 ;  /* 0x0000000f06007986 */ /* 0x0007e8000c101906 */
        /* <DEDUP_REMOVED lines=9> */
[----:B------:R-:W-:Y:S01]  /*2d30*/  IADD3 R5, PT, PT, R5, 0x4, RZ ;  /* 0x0000000405057810 */ /* 0x000fe20007ffe0ff */
[----:B--2---:R-:W-:-:S05]  /*2d40*/  FMUL R21, R0, UR4 ;  /* 0x0000000400157c20 */ /* 0x004fca0008400000 */
[----:B------:R3:W-:Y:S02]  /*2d50*/  STG.E desc[UR6][R12.64], R21 ;  /* 0x000000150c007986 */ /* 0x0007e4000c101906 */
.L_x_35:
[----:B------:R-:W-:Y:S05]  /*2d60*/  @!P1 EXIT ;  /* 0x000000000000994d */ /* 0x000fea0003800000 */
[----:B------:R-:W5:Y:S01]  /*2d70*/  LDCU UR4, c[0x0][0x3b8] ;  /* 0x00007700ff0477ac */ /* 0x000f620008000800 */
[----:B-1234-:R-:W1:Y:S01]  /*2d80*/  LDC.64 R6, c[0x0][0x380] ;  /* 0x0000e000ff067b82 */ /* 0x01ee620000000a00 */
[----:B------:R-:W2:Y:S01]  /*2d90*/  LDCU.64 UR8, c[0x0][0x3b0] ;  /* 0x00007600ff0877ac */ /* 0x000ea20008000a00 */
[----:B-----5:R-:W-:Y:S01]  /*2da0*/  IMAD R5, R5, UR4, RZ ;  /* 0x0000000405057c24 */ /* 0x020fe2000f8e02ff */
[----:B------:R-:W3:Y:S03]  /*2db0*/  LDCU UR4, c[0x0][0x3cc] ;  /* 0x00007980ff0477ac */ /* 0x000ee60008000800 */
[----:B--2---:R-:W-:-:S04]  /*2dc0*/  IMAD R5, R5, UR9, RZ ;  /* 0x0000000905057c24 */ /* 0x004fc8000f8e02ff */
[----:B------:R-:W-:Y:S01]  /*2dd0*/  IMAD R5, R5, UR8, R2 ;  /* 0x0000000805057c24 */ /* 0x000fe2000f8e0202 */
[----:B------:R-:W-:-:S03]  /*2de0*/  IADD3 R2, PT, PT, -R14, RZ, RZ ;  /* 0x000000ff0e027210 */ /* 0x000fc60007ffe1ff */
[----:B------:R-:W-:-:S07]  /*2df0*/  VIADD R0, R5, UR5 ;  /* 0x0000000505007c36 */ /* 0x000fce0008000000 */
.L_x_36:
[----:B-12---:R-:W-:-:S05]  /*2e00*/  IMAD.WIDE R4, R0, 0x4, R6 ;  /* 0x0000000400047825 */ /* 0x006fca00078e0206 */
[----:B------:R-:W3:Y:S01]  /*2e10*/  LDG.E R8, desc[UR6][R4.64] ;  /* 0x0000000604087981 */ /* 0x000ee2000c1e1900 */
[----:B------:R-:W-:Y:S02]  /*2e20*/  IADD3 R2, PT, PT, R2, 0x1, RZ ;  /* 0x0000000102027810 */ /* 0x000fe40007ffe0ff */
[----:B------:R-:W-:Y:S02]  /*2e30*/  IADD3 R0, PT, PT, R3, R0, RZ ;  /* 0x0000000003007210 */ /* 0x000fe40007ffe0ff */
[----:B------:R-:W-:Y:S01]  /*2e40*/  ISETP.NE.AND P0, PT, R2, RZ, PT ;  /* 0x000000ff0200720c */ /* 0x000fe20003f05270 */
[----:B---3--:R-:W-:-:S05]  /*2e50*/  FMUL R9, R8, UR4 ;  /* 0x0000000408097c20 */ /* 0x008fca0008400000 */
[----:B------:R2:W-:Y:S07]  /*2e60*/  STG.E desc[UR6][R4.64], R9 ;  /* 0x0000000904007986 */ /* 0x0005ee000c101906 */
[----:B------:R-:W-:Y:S05]  /*2e70*/  @P0 BRA `(.L_x_36) ;  /* 0xfffffffc00e00947 */ /* 0x000fea000383ffff */
[----:B------:R-:W-:Y:S05]  /*2e80*/  EXIT ;  /* 0x000000000000794d */ /* 0x000fea0003800000 */
        .weak           $__internal_0_$__cuda_sm20_div_rn_f64_full
        .type           $__internal_0_$__cuda_sm20_div_rn_f64_full,@function
        .size           $__internal_0_$__cuda_sm20_div_rn_f64_full,($__internal_1_$__cuda_sm20_sqrt_rn_f32_slowpath - $__internal_0_$__cuda_sm20_div_rn_f64_full)
$__internal_0_$__cuda_sm20_div_rn_f64_full:
[C---:B------:R-:W-:Y:S01]  /*2e90*/  FSETP.GEU.AND P0, PT, |R17|.reuse, 1.469367938527859385e-39, PT ;  /* 0x001000001100780b */ /* 0x040fe20003f0e200 */
[----:B------:R-:W-:Y:S01]  /*2ea0*/  IMAD.U32 R14, RZ, RZ, UR4 ;  /* 0x00000004ff0e7e24 */ /* 0x000fe2000f8e00ff */
[----:B------:R-:W-:Y:S01]  /*2eb0*/  MOV R16, UR4 ;  /* 0x0000000400107c02 */ /* 0x000fe20008000f00 */
[----:B------:R-:W-:Y:S01]  /*2ec0*/  IMAD.MOV.U32 R32, RZ, RZ, 0x1ca00000 ;  /* 0x1ca00000ff207424 */ /* 0x000fe200078e00ff */
[----:B------:R-:W-:Y:S01]  /*2ed0*/  LOP3.LUT R15, R17, 0x800fffff, RZ, 0xc0, !PT ;  /* 0x800fffff110f7812 */ /* 0x000fe200078ec0ff */
[----:B------:R-:W-:Y:S01]  /*2ee0*/  BSSY.RECONVERGENT B1, `(.L_x_37) ;  /* 0x0000053000017945 */ /* 0x000fe20003800200 */
[----:B------:R-:W-:Y:S02]  /*2ef0*/  MOV R20, 0x1 ;  /* 0x0000000100147802 */ /* 0x000fe40000000f00 */
[----:B------:R-:W-:Y:S02]  /*2f00*/  LOP3.LUT R15, R15, 0x3ff00000, RZ, 0xfc, !PT ;  /* 0x3ff000000f0f7812 */ /* 0x000fe400078efcff */
[----:B------:R-:W-:-:S02]  /*2f10*/  FSETP.GEU.AND P2, PT, |R19|, 1.469367938527859385e-39, PT ;  /* 0x001000001300780b */ /* 0x000fc40003f4e200 */
[----:B------:R-:W-:Y:S01]  /*2f20*/  LOP3.LUT R31, R19, 0x7ff00000, RZ, 0xc0, !PT ;  /* 0x7ff00000131f7812 */ /* 0x000fe200078ec0ff */
[----:B------:R-:W-:Y:S01]  /*2f30*/  @!P0 DMUL R14, R16, 8.98846567431157953865e+307 ;  /* 0x7fe00000100e8828 */ /* 0x000fe20000000000 */
[----:B------:R-:W-:-:S04]  /*2f40*/  LOP3.LUT R34, R17, 0x7ff00000, RZ, 0xc0, !PT ;  /* 0x7ff0000011227812 */ /* 0x000fc800078ec0ff */
[----:B------:R-:W-:Y:S01]  /*2f50*/  ISETP.GE.U32.AND P1, PT, R31, R34, PT ;  /* 0x000000221f00720c */ /* 0x000fe20003f26070 */
[----:B------:R-:W0:Y:S04]  /*2f60*/  MUFU.RCP64H R21, R15 ;  /* 0x0000000f00157308 */ /* 0x000e280000001800 */
[----:B------:R-:W-:Y:S02]  /*2f70*/  @!P2 LOP3.LUT R22, R17, 0x7ff00000, RZ, 0xc0, !PT ;  /* 0x7ff000001116a812 */ /* 0x000fe400078ec0ff */
[----:B------:R-:W-:Y:S02]  /*2f80*/  @!P0 LOP3.LUT R34, R15, 0x7ff00000, RZ, 0xc0, !PT ;  /* 0x7ff000000f228812 */ /* 0x000fe400078ec0ff */
[----:B------:R-:W-:-:S04]  /*2f90*/  @!P2 ISETP.GE.U32.AND P3, PT, R31, R22, PT ;  /* 0x000000161f00a20c */ /* 0x000fc80003f66070 */
[----:B------:R-:W-:-:S04]  /*2fa0*/  @!P2 SEL R23, R32, 0x63400000, !P3 ;  /* 0x634000002017a807 */ /* 0x000fc80005800000 */
[----:B------:R-:W-:Y:S01]  /*2fb0*/  @!P2 LOP3.LUT R26, R23, 0x80000000, R19, 0xf8, !PT ;  /* 0x80000000171aa812 */ /* 0x000fe200078ef813 */
[----:B0-----:R-:W-:-:S03]  /*2fc0*/  DFMA R24, R20, -R14, 1 ;  /* 0x3ff000001418742b */ /* 0x001fc6000000080e */
[----:B------:R-:W-:Y:S02]  /*2fd0*/  @!P2 LOP3.LUT R27, R26, 0x100000, RZ, 0xfc, !PT ;  /* 0x001000001a1ba812 */ /* 0x000fe400078efcff */
[----:B------:R-:W-:-:S03]  /*2fe0*/  @!P2 MOV R26, RZ ;  /* 0x000000ff001aa202 */ /* 0x000fc60000000f00 */
[----:B------:R-:W-:-:S08]  /*2ff0*/  DFMA R24, R24, R24, R24 ;  /* 0x000000181818722b */ /* 0x000fd00000000018 */
[----:B------:R-:W-:Y:S01]  /*3000*/  DFMA R24, R20, R24, R20 ;  /* 0x000000181418722b */ /* 0x000fe20000000014 */
[----:B------:R-:W-:Y:S02]  /*3010*/  SEL R21, R32, 0x63400000, !P1 ;  /* 0x6340000020157807 */ /* 0x000fe40004800000 */
[----:B------:R-:W-:Y:S02]  /*3020*/  MOV R20, R18 ;  /* 0x0000001200147202 */ /* 0x000fe40000000f00 */
[----:B------:R-:W-:-:S03]  /*3030*/  LOP3.LUT R21, R21, 0x800fffff, R19, 0xf8, !PT ;  /* 0x800fffff15157812 */ /* 0x000fc600078ef813 */
[----:B------:R-:W-:-:S03]  /*3040*/  DFMA R22, R24, -R14, 1 ;  /* 0x3ff000001816742b */ /* 0x000fc6000000080e */
[----:B------:R-:W-:-:S05]  /*3050*/  @!P2 DFMA R20, R20, 2, -R26 ;  /* 0x400000001414a82b */ /* 0x000fca000000081a */
[----:B------:R-:W-:-:S08]  /*3060*/  DFMA R22, R24, R22, R24 ;  /* 0x000000161816722b */ /* 0x000fd00000000018 */
[----:B------:R-:W-:-:S08]  /*3070*/  DMUL R24, R22, R20 ;  /* 0x0000001416187228 */ /* 0x000fd00000000000 */
[----:B------:R-:W-:-:S08]  /*3080*/  DFMA R26, R24, -R14, R20 ;  /* 0x8000000e181a722b */ /* 0x000fd00000000014 */
[----:B------:R-:W-:Y:S01]  /*3090*/  DFMA R26, R22, R26, R24 ;  /* 0x0000001a161a722b */ /* 0x000fe20000000018 */
[----:B------:R-:W-:Y:S01]  /*30a0*/  IMAD.MOV.U32 R25, RZ, RZ, R31 ;  /* 0x000000ffff197224 */ /* 0x000fe200078e001f */
[----:B------:R-:W-:-:S04]  /*30b0*/  @!P2 LOP3.LUT R25, R21, 0x7ff00000, RZ, 0xc0, !PT ;  /* 0x7ff000001519a812 */ /* 0x000fc800078ec0ff */
[----:B------:R-:W-:-:S04]  /*30c0*/  IADD3 R22, PT, PT, R25, -0x1, RZ ;  /* 0xffffffff19167810 */ /* 0x000fc80007ffe0ff */
[----:B------:R-:W-:Y:S02]  /*30d0*/  ISETP.GT.U32.AND P0, PT, R22, 0x7feffffe, PT ;  /* 0x7feffffe1600780c */ /* 0x000fe40003f04070 */
[----:B------:R-:W-:-:S04]  /*30e0*/  IADD3 R22, PT, PT, R34, -0x1, RZ ;  /* 0xffffffff22167810 */ /* 0x000fc80007ffe0ff */
[----:B------:R-:W-:-:S13]  /*30f0*/  ISETP.GT.U32.OR P0, PT, R22, 0x7feffffe, P0 ;  /* 0x7feffffe1600780c */ /* 0x000fda0000704470 */
[----:B------:R-:W-:Y:S05]  /*3100*/  @P0 BRA `(.L_x_38) ;  /* 0x00000000006c0947 */ /* 0x000fea0003800000 */
[----:B------:R-:W-:-:S04]  /*3110*/  LOP3.LUT R22, R17, 0x7ff00000, RZ, 0xc0, !PT ;  /* 0x7ff0000011167812 */ /* 0x000fc800078ec0ff */
[CC--:B------:R-:W-:Y:S02]  /*3120*/  VIADDMNMX R18, R31.reuse, -R22.reuse, 0xb9600000, !PT ;  /* 0xb96000001f127446 */ /* 0x0c0fe40007800916 */
[----:B------:R-:W-:Y:S02]  /*3130*/  ISETP.GE.U32.AND P0, PT, R31, R22, PT ;  /* 0x000000161f00720c */ /* 0x000fe40003f06070 */
[----:B------:R-:W-:Y:S02]  /*3140*/  VIMNMX R18, PT, PT, R18, 0x46a00000, PT ;  /* 0x46a0000012127848 */ /* 0x000fe40003fe0100 */
[----:B------:R-:W-:-:S05]  /*3150*/  SEL R19, R32, 0x63400000, !P0 ;  /* 0x6340000020137807 */ /* 0x000fca0004000000 */
[----:B------:R-:W-:Y:S01]  /*3160*/  IMAD.IADD R24, R18, 0x1, -R19 ;  /* 0x0000000112187824 */ /* 0x000fe200078e0a13 */
[----:B------:R-:W-:-:S04]  /*3170*/  MOV R18, RZ ;  /* 0x000000ff00127202 */ /* 0x000fc80000000f00 */
[----:B------:R-:W-:-:S06]  /*3180*/  IADD3 R19, PT, PT, R24, 0x7fe00000, RZ ;  /* 0x7fe0000018137810 */ /* 0x000fcc0007ffe0ff */
[----:B------:R-:W-:-:S10]  /*3190*/  DMUL R22, R26, R18 ;  /* 0x000000121a167228 */ /* 0x000fd40000000000 */
[----:B------:R-:W-:-:S13]  /*31a0*/  FSETP.GTU.AND P0, PT, |R23|, 1.469367938527859385e-39, PT ;  /* 0x001000001700780b */ /* 0x000fda0003f0c200 */
[----:B------:R-:W-:Y:S05]  /*31b0*/  @P0 BRA `(.L_x_39) ;  /* 0x0000000000940947 */ /* 0x000fea0003800000 */
[----:B------:R-:W-:Y:S01]  /*31c0*/  DFMA R14, R26, -R14, R20 ;  /* 0x8000000e1a0e722b */ /* 0x000fe20000000014 */
[----:B------:R-:W-:-:S09]  /*31d0*/  IMAD.MOV.U32 R18, RZ, RZ, RZ ;  /* 0x000000ffff127224 */ /* 0x000fd200078e00ff */
[C---:B------:R-:W-:Y:S02]  /*31e0*/  FSETP.NEU.AND P0, PT, R15.reuse, RZ, PT ;  /* 0x000000ff0f00720b */ /* 0x040fe40003f0d000 */
[----:B------:R-:W-:-:S04]  /*31f0*/  LOP3.LUT R21, R15, 0x80000000, R17, 0x48, !PT ;  /* 0x800000000f157812 */ /* 0x000fc800078e4811 */
[----:B------:R-:W-:-:S07]  /*3200*/  LOP3.LUT R19, R21, R19, RZ, 0xfc, !PT ;  /* 0x0000001315137212 */ /* 0x000fce00078efcff */
[----:B------:R-:W-:Y:S05]  /*3210*/  @!P0 BRA `(.L_x_39) ;  /* 0x00000000007c8947 */ /* 0x000fea0003800000 */
[----:B------:R-:W-:Y:S01]  /*3220*/  IADD3 R15, PT, PT, -R24, RZ, RZ ;  /* 0x000000ff180f7210 */ /* 0x000fe20007ffe1ff */
[----:B------:R-:W-:Y:S01]  /*3230*/  DMUL.RP R18, R26, R18 ;  /* 0x000000121a127228 */ /* 0x000fe20000008000 */
[----:B------:R-:W-:-:S06]  /*3240*/  MOV R14, RZ ;  /* 0x000000ff000e7202 */ /* 0x000fcc0000000f00 */
[----:B------:R-:W-:-:S03]  /*3250*/  DFMA R14, R22, -R14, R26 ;  /* 0x8000000e160e722b */ /* 0x000fc6000000001a */
[----:B------:R-:W-:-:S03]  /*3260*/  LOP3.LUT R21, R19, R21, RZ, 0x3c, !PT ;  /* 0x0000001513157212 */ /* 0x000fc600078e3cff */
[----:B------:R-:W-:-:S04]  /*3270*/  IADD3 R14, PT, PT, -R24, -0x43300000, RZ ;  /* 0xbcd00000180e7810 */ /* 0x000fc80007ffe1ff */
[----:B------:R-:W-:-:S04]  /*3280*/  FSETP.NEU.AND P0, PT, |R15|, R14, PT ;  /* 0x0000000e0f00720b */ /* 0x000fc80003f0d200 */
[----:B------:R-:W-:Y:S02]  /*3290*/  FSEL R22, R18, R22, !P0 ;  /* 0x0000001612167208 */ /* 0x000fe40004000000 */
[----:B------:R-:W-:Y:S01]  /*32a0*/  FSEL R23, R21, R23, !P0 ;  /* 0x0000001715177208 */ /* 0x000fe20004000000 */
[----:B------:R-:W-:Y:S06]  /*32b0*/  BRA `(.L_x_39) ;  /* 0x0000000000547947 */ /* 0x000fec0003800000 */
.L_x_38:
[----:B------:R-:W-:-:S14]  /*32c0*/  DSETP.NAN.AND P0, PT, R18, R18, PT ;  /* 0x000000121200722a */ /* 0x000fdc0003f08000 */
[----:B------:R-:W-:Y:S05]  /*32d0*/  @P0 BRA `(.L_x_40) ;  /* 0x0000000000440947 */ /* 0x000fea0003800000 */
[----:B------:R-:W-:-:S14]  /*32e0*/  DSETP.NAN.AND P0, PT, R16, R16, PT ;  /* 0x000000101000722a */ /* 0x000fdc0003f08000 */
[----:B------:R-:W-:Y:S05]  /*32f0*/  @P0 BRA `(.L_x_41) ;  /* 0x0000000000300947 */ /* 0x000fea0003800000 */
[----:B------:R-:W-:Y:S01]  /*3300*/  ISETP.NE.AND P0, PT, R25, R34, PT ;  /* 0x000000221900720c */ /* 0x000fe20003f05270 */
[----:B------:R-:W-:Y:S01]  /*3310*/  IMAD.MOV.U32 R22, RZ, RZ, 0x0 ;  /* 0x00000000ff167424 */ /* 0x000fe200078e00ff */
[----:B------:R-:W-:-:S11]  /*3320*/  MOV R23, 0xfff80000 ;  /* 0xfff8000000177802 */ /* 0x000fd60000000f00 */
[----:B------:R-:W-:Y:S05]  /*3330*/  @!P0 BRA `(.L_x_39) ;  /* 0x0000000000348947 */ /* 0x000fea0003800000 */
[----:B------:R-:W-:Y:S02]  /*3340*/  ISETP.NE.AND P0, PT, R25, 0x7ff00000, PT ;  /* 0x7ff000001900780c */ /* 0x000fe40003f05270 */
[----:B------:R-:W-:Y:S02]  /*3350*/  LOP3.LUT R23, R19, 0x80000000, R17, 0x48, !PT ;  /* 0x8000000013177812 */ /* 0x000fe400078e4811 */
[----:B------:R-:W-:-:S13]  /*3360*/  ISETP.EQ.OR P0, PT, R34, RZ, !P0 ;  /* 0x000000ff2200720c */ /* 0x000fda0004702670 */
[----:B------:R-:W-:Y:S02]  /*3370*/  @P0 LOP3.LUT R14, R23, 0x7ff00000, RZ, 0xfc, !PT ;  /* 0x7ff00000170e0812 */ /* 0x000fe400078efcff */
[----:B------:R-:W-:Y:S01]  /*3380*/  @!P0 MOV R22, RZ ;  /* 0x000000ff00168202 */ /* 0x000fe20000000f00 */
[----:B------:R-:W-:Y:S01]  /*3390*/  @P0 IMAD.MOV.U32 R22, RZ, RZ, RZ ;  /* 0x000000ffff160224 */ /* 0x000fe200078e00ff */
[----:B------:R-:W-:Y:S01]  /*33a0*/  @P0 MOV R23, R14 ;  /* 0x0000000e00170202 */ /* 0x000fe20000000f00 */
[----:B------:R-:W-:Y:S06]  /*33b0*/  BRA `(.L_x_39) ;  /* 0x0000000000147947 */ /* 0x000fec0003800000 */
.L_x_41:
[----:B------:R-:W-:Y:S02]  /*33c0*/  LOP3.LUT R23, R17, 0x80000, RZ, 0xfc, !PT ;  /* 0x0008000011177812 */ /* 0x000fe400078efcff */
[----:B------:R-:W-:Y:S01]  /*33d0*/  MOV R22, R16 ;  /* 0x0000001000167202 */ /* 0x000fe20000000f00 */
[----:B------:R-:W-:Y:S06]  /*33e0*/  BRA `(.L_x_39) ;  /* 0x0000000000087947 */ /* 0x000fec0003800000 */
.L_x_40:
[----:B------:R-:W-:Y:S01]  /*33f0*/  LOP3.LUT R23, R19, 0x80000, RZ, 0xfc, !PT ;  /* 0x0008000013177812 */ /* 0x000fe200078efcff */
[----:B------:R-:W-:-:S07]  /*3400*/  IMAD.MOV.U32 R22, RZ, RZ, R18 ;  /* 0x000000ffff167224 */ /* 0x000fce00078e0012 */
.L_x_39:
[----:B------:R-:W-:Y:S05]  /*3410*/  BSYNC.RECONVERGENT B1 ;  /* 0x0000000000017941 */ /* 0x000fea0003800200 */
.L_x_37:
[----:B------:R-:W-:Y:S02]  /*3420*/  HFMA2 R15, -RZ, RZ, 0, 0 ;  /* 0x00000000ff0f7431 */ /* 0x000fe400000001ff */
[----:B------:R-:W-:Y:S01]  /*3430*/  IMAD.MOV.U32 R14, RZ, RZ, R0 ;  /* 0x000000ffff0e7224 */ /* 0x000fe200078e0000 */
[----:B------:R-:W-:Y:S02]  /*3440*/  MOV R18, R22 ;  /* 0x0000001600127202 */ /* 0x000fe40000000f00 */
[----:B------:R-:W-:Y:S01]  /*3450*/  MOV R19, R23 ;  /* 0x0000001700137202 */ /* 0x000fe20000000f00 */
[----:B------:R-:W-:Y:S06]  /*3460*/  RET.REL.NODEC R14 `(_Z23compute_TSDFGPUbox_projPfS_S_P9RGBDpixelS_PKfiiiiiiif) ;  /* 0xffffffc80ee47950 */ /* 0x000fec0003c3ffff */
        .weak           $__internal_1_$__cuda_sm20_sqrt_rn_f32_slowpath
        .type           $__internal_1_$__cuda_sm20_sqrt_rn_f32_slowpath,@function
        .size           $__internal_1_$__cuda_sm20_sqrt_rn_f32_slowpath,($__internal_2_$__cuda_sm3x_div_rn_noftz_f32_slowpath - $__internal_1_$__cuda_sm20_sqrt_rn_f32_slowpath)
$__internal_1_$__cuda_sm20_sqrt_rn_f32_slowpath:
[----:B------:R-:W-:-:S13]  /*3470*/  LOP3.LUT P0, RZ, R0, 0x7fffffff, RZ, 0xc0, !PT ;  /* 0x7fffffff00ff7812 */ /* 0x000fda000780c0ff */
[----:B------:R-:W-:Y:S01]  /*3480*/  @!P0 MOV R13, R0 ;  /* 0x00000000000d8202 */ /* 0x000fe20000000f00 */
[----:B------:R-:W-:Y:S06]  /*3490*/  @!P0 BRA `(.L_x_42) ;  /* 0x0000000000408947 */ /* 0x000fec0003800000 */
[----:B------:R-:W-:-:S13]  /*34a0*/  FSETP.GEU.FTZ.AND P0, PT, R0, RZ, PT ;  /* 0x000000ff0000720b */ /* 0x000fda0003f1e000 */
[----:B------:R-:W-:Y:S01]  /*34b0*/  @!P0 IMAD.MOV.U32 R13, RZ, RZ, 0x7fffffff ;  /* 0x7fffffffff0d8424 */ /* 0x000fe200078e00ff */
[----:B------:R-:W-:Y:S06]  /*34c0*/  @!P0 BRA `(.L_x_42) ;  /* 0x0000000000348947 */ /* 0x000fec0003800000 */
[----:B------:R-:W-:-:S13]  /*34d0*/  FSETP.GTU.FTZ.AND P0, PT, |R0|, +INF , PT ;  /* 0x7f8000000000780b */ /* 0x000fda0003f1c200 */
[----:B------:R-:W-:Y:S01]  /*34e0*/  @P0 FADD.FTZ R13, R0, 1 ;  /* 0x3f800000000d0421 */ /* 0x000fe20000010000 */
[----:B------:R-:W-:Y:S06]  /*34f0*/  @P0 BRA `(.L_x_42) ;  /* 0x0000000000280947 */ /* 0x000fec0003800000 */
[----:B------:R-:W-:-:S13]  /*3500*/  FSETP.NEU.FTZ.AND P0, PT, |R0|, +INF , PT ;  /* 0x7f8000000000780b */ /* 0x000fda0003f1d200 */
[----:B------:R-:W-:-:S04]  /*3510*/  @P0 FFMA R14, R0, 1.84467440737095516160e+19, RZ ;  /* 0x5f800000000e0823 */ /* 0x000fc800000000ff */
[----:B------:R-:W0:Y:S02]  /*3520*/  @P0 MUFU.RSQ R13, R14 ;  /* 0x0000000e000d0308 */ /* 0x000e240000001400 */
[----:B0-----:R-:W-:Y:S01]  /*3530*/  @P0 FMUL.FTZ R15, R14, R13 ;  /* 0x0000000d0e0f0220 */ /* 0x001fe20000410000 */
[----:B------:R-:W-:Y:S01]  /*3540*/  @P0 FMUL.FTZ R17, R13, 0.5 ;  /* 0x3f0000000d110820 */ /* 0x000fe20000410000 */
[----:B------:R-:W-:Y:S02]  /*3550*/  @!P0 MOV R13, R0 ;  /* 0x00000000000d8202 */ /* 0x000fe40000000f00 */
[----:B------:R-:W-:-:S04]  /*3560*/  @P0 FADD.FTZ R16, -R15, -RZ ;  /* 0x800000ff0f100221 */ /* 0x000fc80000010100 */
[----:B------:R-:W-:-:S04]  /*3570*/  @P0 FFMA R16, R15, R16, R14 ;  /* 0x000000100f100223 */ /* 0x000fc8000000000e */
[----:B------:R-:W-:-:S04]  /*3580*/  @P0 FFMA R16, R16, R17, R15 ;  /* 0x0000001110100223 */ /* 0x000fc8000000000f */
[----:B------:R-:W-:-:S07]  /*3590*/  @P0 FMUL.FTZ R13, R16, 2.3283064365386962891e-10 ;  /* 0x2f800000100d0820 */ /* 0x000fce0000410000 */
.L_x_42:
[----:B------:R-:W-:Y:S01]  /*35a0*/  MOV R14, R18 ;  /* 0x00000012000e7202 */ /* 0x000fe20000000f00 */
[----:B------:R-:W-:-:S04]  /*35b0*/  IMAD.MOV.U32 R15, RZ, RZ, 0x0 ;  /* 0x00000000ff0f7424 */ /* 0x000fc800078e00ff */
[----:B------:R-:W-:Y:S05]  /*35c0*/  RET.REL.NODEC R14 `(_Z23compute_TSDFGPUbox_projPfS_S_P9RGBDpixelS_PKfiiiiiiif) ;  /* 0xffffffc80e8c7950 */ /* 0x000fea0003c3ffff */
        .weak           $__internal_2_$__cuda_sm3x_div_rn_noftz_f32_slowpath
        .type           $__internal_2_$__cuda_sm3x_div_rn_noftz_f32_slowpath,@function
        .size           $__internal_2_$__cuda_sm3x_div_rn_noftz_f32_slowpath,(.L_x_194 - $__internal_2_$__cuda_sm3x_div_rn_noftz_f32_slowpath)
$__internal_2_$__cuda_sm3x_div_rn_noftz_f32_slowpath:
[----:B------:R-:W-:Y:S01]  /*35d0*/  SHF.R.U32.HI R15, RZ, 0x17, R13 ;  /* 0x00000017ff0f7819 */ /* 0x000fe2000001160d */
[----:B------:R-:W-:Y:S01]  /*35e0*/  BSSY.RECONVERGENT B1, `(.L_x_43) ;  /* 0x0000063000017945 */ /* 0x000fe20003800200 */
[----:B------:R-:W-:Y:S02]  /*35f0*/  SHF.R.U32.HI R17, RZ, 0x17, R0 ;  /* 0x00000017ff117819 */ /* 0x000fe40000011600 */
[----:B------:R-:W-:Y:S02]  /*3600*/  LOP3.LUT R15, R15, 0xff, RZ, 0xc0, !PT ;  /* 0x000000ff0f0f7812 */ /* 0x000fe400078ec0ff */
[----:B------:R-:W-:Y:S02]  /*3610*/  LOP3.LUT R17, R17, 0xff, RZ, 0xc0, !PT ;  /* 0x000000ff11117812 */ /* 0x000fe400078ec0ff */
[----:B------:R-:W-:Y:S02]  /*3620*/  IADD3 R18, PT, PT, R15, -0x1, RZ ;  /* 0xffffffff0f127810 */ /* 0x000fe40007ffe0ff */
[----:B------:R-:W-:-:S02]  /*3630*/  IADD3 R16, PT, PT, R17, -0x1, RZ ;  /* 0xffffffff11107810 */ /* 0x000fc40007ffe0ff */
[----:B------:R-:W-:-:S04]  /*3640*/  ISETP.GT.U32.AND P0, PT, R18, 0xfd, PT ;  /* 0x000000fd1200780c */ /* 0x000fc80003f04070 */
[----:B------:R-:W-:-:S13]  /*3650*/  ISETP.GT.U32.OR P0, PT, R16, 0xfd, P0 ;  /* 0x000000fd1000780c */ /* 0x000fda0000704470 */
[----:B------:R-:W-:Y:S01]  /*3660*/  @!P0 IMAD.MOV.U32 R16, RZ, RZ, RZ ;  /* 0x000000ffff108224 */ /* 0x000fe200078e00ff */
[----:B------:R-:W-:Y:S06]  /*3670*/  @!P0 BRA `(.L_x_44) ;  /* 0x0000000000608947 */ /* 0x000fec0003800000 */
[----:B------:R-:W-:Y:S02]  /*3680*/  FSETP.GTU.FTZ.AND P0, PT, |R0|, +INF , PT ;  /* 0x7f8000000000780b */ /* 0x000fe40003f1c200 */
[----:B------:R-:W-:-:S04]  /*3690*/  FSETP.GTU.FTZ.AND P1, PT, |R13|, +INF , PT ;  /* 0x7f8000000d00780b */ /* 0x000fc80003f3c200 */
[----:B------:R-:W-:-:S13]  /*36a0*/  PLOP3.LUT P0, PT, P0, P1, PT, 0xf8, 0x8f ;  /* 0x00000000008f781c */ /* 0x000fda0000703f70 */
[----:B------:R-:W-:Y:S05]  /*36b0*/  @P0 BRA `(.L_x_45) ;  /* 0x0000000400500947 */ /* 0x000fea0003800000 */
[----:B------:R-:W-:-:S13]  /*36c0*/  LOP3.LUT P0, RZ, R13, 0x7fffffff, R0, 0xc8, !PT ;  /* 0x7fffffff0dff7812 */ /* 0x000fda000780c800 */
[----:B------:R-:W-:Y:S05]  /*36d0*/  @!P0 BRA `(.L_x_46) ;  /* 0x0000000400408947 */ /* 0x000fea0003800000 */
[C---:B------:R-:W-:Y:S02]  /*36e0*/  FSETP.NEU.FTZ.AND P1, PT, |R0|.reuse, +INF , PT ;  /* 0x7f8000000000780b */ /* 0x040fe40003f3d200 */
[----:B------:R-:W-:Y:S02]  /*36f0*/  FSETP.NEU.FTZ.AND P2, PT, |R13|, +INF , PT ;  /* 0x7f8000000d00780b */ /* 0x000fe40003f5d200 */
[----:B------:R-:W-:-:S11]  /*3700*/  FSETP.NEU.FTZ.AND P0, PT, |R0|, +INF , PT ;  /* 0x7f8000000000780b */ /* 0x000fd60003f1d200 */
[----:B------:R-:W-:Y:S05]  /*3710*/  @!P2 BRA !P1, `(.L_x_46) ;  /* 0x000000040030a947 */ /* 0x000fea0004800000 */
[----:B------:R-:W-:-:S04]  /*3720*/  LOP3.LUT P1, RZ, R0, 0x7fffffff, RZ, 0xc0, !PT ;  /* 0x7fffffff00ff7812 */ /* 0x000fc8000782c0ff */
[----:B------:R-:W-:-:S13]  /*3730*/  PLOP3.LUT P1, PT, P2, P1, PT, 0x2f, 0xf2 ;  /* 0x0000000000f2781c */ /* 0x000fda0001722577 */
[----:B------:R-:W-:Y:S05]  /*3740*/  @P1 BRA `(.L_x_47) ;  /* 0x00000004001c1947 */ /* 0x000fea0003800000 */
[----:B------:R-:W-:-:S04]  /*3750*/  LOP3.LUT P1, RZ, R13, 0x7fffffff, RZ, 0xc0, !PT ;  /* 0x7fffffff0dff7812 */ /* 0x000fc8000782c0ff */
[----:B------:R-:W-:-:S13]  /*3760*/  PLOP3.LUT P0, PT, P0, P1, PT, 0x2f, 0xf2 ;  /* 0x0000000000f2781c */ /* 0x000fda0000702577 */
[----:B------:R-:W-:Y:S05]  /*3770*/  @P0 BRA `(.L_x_48) ;  /* 0x0000000400040947 */ /* 0x000fea0003800000 */
[----:B------:R-:W-:Y:S02]  /*3780*/  IADD3 R16, PT, PT, R17, -0x1, RZ ;  /* 0xffffffff11107810 */ /* 0x000fe40007ffe0ff */
[----:B------:R-:W-:Y:S02]  /*3790*/  ISETP.GE.AND P1, PT, R18, RZ, PT ;  /* 0x000000ff1200720c */ /* 0x000fe40003f26270 */
[----:B------:R-:W-:-:S11]  /*37a0*/  ISETP.GE.AND P0, PT, R16, RZ, PT ;  /* 0x000000ff1000720c */ /* 0x000fd60003f06270 */
[----:B------:R-:W-:Y:S02]  /*37b0*/  @!P1 FFMA R13, R13, 1.84467440737095516160e+19, RZ ;  /* 0x5f8000000d0d9823 */ /* 0x000fe400000000ff */
[----:B------:R-:W-:Y:S01]  /*37c0*/  @P0 MOV R16, RZ ;  /* 0x000000ff00100202 */ /* 0x000fe20000000f00 */
[----:B------:R-:W-:Y:S02]  /*37d0*/  @!P0 IMAD.MOV.U32 R16, RZ, RZ, -0x40 ;  /* 0xffffffc0ff108424 */ /* 0x000fe400078e00ff */
[----:B------:R-:W-:-:S03]  /*37e0*/  @!P0 FFMA R0, R0, 1.84467440737095516160e+19, RZ ;  /* 0x5f80000000008823 */ /* 0x000fc600000000ff */
[----:B------:R-:W-:-:S07]  /*37f0*/  @!P1 IADD3 R16, PT, PT, R16, 0x40, RZ ;  /* 0x0000004010109810 */ /* 0x000fce0007ffe0ff */
.L_x_44:
[----:B------:R-:W-:Y:S01]  /*3800*/  LEA R18, R15, 0xc0800000, 0x17 ;  /* 0xc08000000f127811 */ /* 0x000fe200078eb8ff */
[----:B------:R-:W-:Y:S01]  /*3810*/  VIADD R17, R17, 0xffffff81 ;  /* 0xffffff8111117836 */ /* 0x000fe20000000000 */
[----:B------:R-:W-:Y:S02]  /*3820*/  BSSY.RECONVERGENT B2, `(.L_x_49) ;  /* 0x0000035000027945 */ /* 0x000fe40003800200 */
[----:B------:R-:W-:Y:S01]  /*3830*/  IADD3 R20, PT, PT, -R18, R13, RZ ;  /* 0x0000000d12147210 */ /* 0x000fe20007ffe1ff */
[C---:B------:R-:W-:Y:S01]  /*3840*/  IMAD R0, R17.reuse, -0x800000, R0 ;  /* 0xff80000011007824 */ /* 0x040fe200078e0200 */
[----:B------:R-:W-:Y:S02]  /*3850*/  IADD3 R17, PT, PT, R17, 0x7f, -R15 ;  /* 0x0000007f11117810 */ /* 0x000fe40007ffe80f */
[----:B------:R-:W0:Y:S01]  /*3860*/  MUFU.RCP R18, R20 ;  /* 0x0000001400127308 */ /* 0x000e220000001000 */
[----:B------:R-:W-:Y:S01]  /*3870*/  FADD.FTZ R19, -R20, -RZ ;  /* 0x800000ff14137221 */ /* 0x000fe20000010100 */
[----:B------:R-:W-:-:S03]  /*3880*/  IADD3 R17, PT, PT, R17, R16, RZ ;  /* 0x0000001011117210 */ /* 0x000fc60007ffe0ff */
[----:B0-----:R-:W-:-:S04]  /*3890*/  FFMA R13, R18, R19, 1 ;  /* 0x3f800000120d7423 */ /* 0x001fc80000000013 */
[----:B------:R-:W-:-:S04]  /*38a0*/  FFMA R13, R18, R13, R18 ;  /* 0x0000000d120d7223 */ /* 0x000fc80000000012 */
[----:B------:R-:W-:-:S04]  /*38b0*/  FFMA R18, R0, R13, RZ ;  /* 0x0000000d00127223 */ /* 0x000fc800000000ff */
[----:B------:R-:W-:-:S04]  /*38c0*/  FFMA R22, R19, R18, R0 ;  /* 0x0000001213167223 */ /* 0x000fc80000000000 */
[----:B------:R-:W-:-:S04]  /*38d0*/  FFMA R18, R13, R22, R18 ;  /* 0x000000160d127223 */ /* 0x000fc80000000012 */
[----:B------:R-:W-:-:S04]  /*38e0*/  FFMA R19, R19, R18, R0 ;  /* 0x0000001213137223 */ /* 0x000fc80000000000 */
[----:B------:R-:W-:-:S05]  /*38f0*/  FFMA R0, R13, R19, R18 ;  /* 0x000000130d007223 */ /* 0x000fca0000000012 */
[----:B------:R-:W-:-:S04]  /*3900*/  SHF.R.U32.HI R15, RZ, 0x17, R0 ;  /* 0x00000017ff0f7819 */ /* 0x000fc80000011600 */
[----:B------:R-:W-:-:S04]  /*3910*/  LOP3.LUT R15, R15, 0xff, RZ, 0xc0, !PT ;  /* 0x000000ff0f0f7812 */ /* 0x000fc800078ec0ff */
[----:B------:R-:W-:-:S05]  /*3920*/  IADD3 R15, PT, PT, R15, R17, RZ ;  /* 0x000000110f0f7210 */ /* 0x000fca0007ffe0ff */
[----:B------:R-:W-:-:S05]  /*3930*/  VIADD R16, R15, 0xffffffff ;  /* 0xffffffff0f107836 */ /* 0x000fca0000000000 */
[----:B------:R-:W-:-:S13]  /*3940*/  ISETP.GE.U32.AND P0, PT, R16, 0xfe, PT ;  /* 0x000000fe1000780c */ /* 0x000fda0003f06070 */
[----:B------:R-:W-:Y:S05]  /*3950*/  @!P0 BRA `(.L_x_50) ;  /* 0x0000000000808947 */ /* 0x000fea0003800000 */
[----:B------:R-:W-:-:S13]  /*3960*/  ISETP.GT.AND P0, PT, R15, 0xfe, PT ;  /* 0x000000fe0f00780c */ /* 0x000fda0003f04270 */
[----:B------:R-:W-:Y:S05]  /*3970*/  @P0 BRA `(.L_x_51) ;  /* 0x00000000006c0947 */ /* 0x000fea0003800000 */
[----:B------:R-:W-:-:S13]  /*3980*/  ISETP.GE.AND P0, PT, R15, 0x1, PT ;  /* 0x000000010f00780c */ /* 0x000fda0003f06270 */
[----:B------:R-:W-:Y:S05]  /*3990*/  @P0 BRA `(.L_x_52) ;  /* 0x0000000000740947 */ /* 0x000fea0003800000 */
[----:B------:R-:W-:Y:S02]  /*39a0*/  ISETP.GE.AND P0, PT, R15, -0x18, PT ;  /* 0xffffffe80f00780c */ /* 0x000fe40003f06270 */
[----:B------:R-:W-:-:S11]  /*39b0*/  LOP3.LUT R0, R0, 0x80000000, RZ, 0xc0, !PT ;  /* 0x8000000000007812 */ /* 0x000fd600078ec0ff */
[----:B------:R-:W-:Y:S05]  /*39c0*/  @!P0 BRA `(.L_x_52) ;  /* 0x0000000000688947 */ /* 0x000fea0003800000 */
[-CC-:B------:R-:W-:Y:S01]  /*39d0*/  FFMA.RZ R16, R13, R19.reuse, R18.reuse ;  /* 0x000000130d107223 */ /* 0x180fe2000000c012 */
[C---:B------:R-:W-:Y:S02]  /*39e0*/  ISETP.NE.AND P2, PT, R15.reuse, RZ, PT ;  /* 0x000000ff0f00720c */ /* 0x040fe40003f45270 */
[----:B------:R-:W-:Y:S02]  /*39f0*/  ISETP.NE.AND P1, PT, R15, RZ, PT ;  /* 0x000000ff0f00720c */ /* 0x000fe40003f25270 */
[----:B------:R-:W-:Y:S01]  /*3a00*/  LOP3.LUT R17, R16, 0x7fffff, RZ, 0xc0, !PT ;  /* 0x007fffff10117812 */ /* 0x000fe200078ec0ff */
[CCC-:B------:R-:W-:Y:S01]  /*3a10*/  FFMA.RP R16, R13.reuse, R19.reuse, R18.reuse ;  /* 0x000000130d107223 */ /* 0x1c0fe20000008012 */
[----:B------:R-:W-:Y:S01]  /*3a20*/  FFMA.RM R13, R13, R19, R18 ;  /* 0x000000130d0d7223 */ /* 0x000fe20000004012 */
[----:B------:R-:W-:Y:S02]  /*3a30*/  IADD3 R18, PT, PT, R15, 0x20, RZ ;  /* 0x000000200f127810 */ /* 0x000fe40007ffe0ff */
[----:B------:R-:W-:-:S02]  /*3a40*/  LOP3.LUT R17, R17, 0x800000, RZ, 0xfc, !PT ;  /* 0x0080000011117812 */ /* 0x000fc400078efcff */
[----:B------:R-:W-:Y:S02]  /*3a50*/  IADD3 R15, PT, PT, -R15, RZ, RZ ;  /* 0x000000ff0f0f7210 */ /* 0x000fe40007ffe1ff */
[----:B------:R-:W-:Y:S02]  /*3a60*/  SHF.L.U32 R18, R17, R18, RZ ;  /* 0x0000001211127219 */ /* 0x000fe400000006ff */
[----:B------:R-:W-:Y:S02]  /*3a70*/  FSETP.NEU.FTZ.AND P0, PT, R16, R13, PT ;  /* 0x0000000d1000720b */ /* 0x000fe40003f1d000 */
[----:B------:R-:W-:Y:S02]  /*3a80*/  SEL R16, R15, RZ, P2 ;  /* 0x000000ff0f107207 */ /* 0x000fe40001000000 */
[----:B------:R-:W-:Y:S02]  /*3a90*/  ISETP.NE.AND P1, PT, R18, RZ, P1 ;  /* 0x000000ff1200720c */ /* 0x000fe40000f25270 */
[----:B------:R-:W-:-:S02]  /*3aa0*/  SHF.R.U32.HI R16, RZ, R16, R17 ;  /* 0x00000010ff107219 */ /* 0x000fc40000011611 */
[----:B------:R-:W-:Y:S02]  /*3ab0*/  PLOP3.LUT P0, PT, P0, P1, PT, 0xf8, 0x8f ;  /* 0x00000000008f781c */ /* 0x000fe40000703f70 */
[----:B------:R-:W-:Y:S02]  /*3ac0*/  SHF.R.U32.HI R18, RZ, 0x1, R16 ;  /* 0x00000001ff127819 */ /* 0x000fe40000011610 */
[----:B------:R-:W-:-:S04]  /*3ad0*/  SEL R13, RZ, 0x1, !P0 ;  /* 0x00000001ff0d7807 */ /* 0x000fc80004000000 */
[----:B------:R-:W-:-:S04]  /*3ae0*/  LOP3.LUT R13, R13, 0x1, R18, 0xf8, !PT ;  /* 0x000000010d0d7812 */ /* 0x000fc800078ef812 */
[----:B------:R-:W-:-:S05]  /*3af0*/  LOP3.LUT R13, R13, R16, RZ, 0xc0, !PT ;  /* 0x000000100d0d7212 */ /* 0x000fca00078ec0ff */
[----:B------:R-:W-:-:S05]  /*3b00*/  IMAD.IADD R13, R18, 0x1, R13 ;  /* 0x00000001120d7824 */ /* 0x000fca00078e020d */
[----:B------:R-:W-:Y:S01]  /*3b10*/  LOP3.LUT R0, R13, R0, RZ, 0xfc, !PT ;  /* 0x000000000d007212 */ /* 0x000fe200078efcff */
[----:B------:R-:W-:Y:S06]  /*3b20*/  BRA `(.L_x_52) ;  /* 0x0000000000107947 */ /* 0x000fec0003800000 */
.L_x_51:
[----:B------:R-:W-:-:S04]  /*3b30*/  LOP3.LUT R0, R0, 0x80000000, RZ, 0xc0, !PT ;  /* 0x8000000000007812 */ /* 0x000fc800078ec0ff */
[----:B------:R-:W-:Y:S01]  /*3b40*/  LOP3.LUT R0, R0, 0x7f800000, RZ, 0xfc, !PT ;  /* 0x7f80000000007812 */ /* 0x000fe200078efcff */
[----:B------:R-:W-:Y:S06]  /*3b50*/  BRA `(.L_x_52) ;  /* 0x0000000000047947 */ /* 0x000fec0003800000 */
.L_x_50:
[----:B------:R-:W-:-:S07]  /*3b60*/  LEA R0, R17, R0, 0x17 ;  /* 0x0000000011007211 */ /* 0x000fce00078eb8ff */
.L_x_52:
[----:B------:R-:W-:Y:S05]  /*3b70*/  BSYNC.RECONVERGENT B2 ;  /* 0x0000000000027941 */ /* 0x000fea0003800200 */
.L_x_49:
[----:B------:R-:W-:Y:S05]  /*3b80*/  BRA `(.L_x_53) ;  /* 0x0000000000207947 */ /* 0x000fea0003800000 */
.L_x_48:
[----:B------:R-:W-:-:S04]  /*3b90*/  LOP3.LUT R0, R13, 0x80000000, R0, 0x48, !PT ;  /* 0x800000000d007812 */ /* 0x000fc800078e4800 */
[----:B------:R-:W-:Y:S01]  /*3ba0*/  LOP3.LUT R0, R0, 0x7f800000, RZ, 0xfc, !PT ;  /* 0x7f80000000007812 */ /* 0x000fe200078efcff */
[----:B------:R-:W-:Y:S06]  /*3bb0*/  BRA `(.L_x_53) ;  /* 0x0000000000147947 */ /* 0x000fec0003800000 */
.L_x_47:
[----:B------:R-:W-:Y:S01]  /*3bc0*/  LOP3.LUT R0, R13, 0x80000000, R0, 0x48, !PT ;  /* 0x800000000d007812 */ /* 0x000fe200078e4800 */
[----:B------:R-:W-:Y:S06]  /*3bd0*/  BRA `(.L_x_53) ;  /* 0x00000000000c7947 */ /* 0x000fec0003800000 */
.L_x_46:
[----:B------:R-:W0:Y:S01]  /*3be0*/  MUFU.RSQ R0, -QNAN ;  /* 0xffc0000000007908 */ /* 0x000e220000001400 */
[----:B------:R-:W-:Y:S05]  /*3bf0*/  BRA `(.L_x_53) ;  /* 0x0000000000047947 */ /* 0x000fea0003800000 */
.L_x_45:
[----:B------:R-:W-:-:S07]  /*3c00*/  FADD.FTZ R0, R0, R13 ;  /* 0x0000000d00007221 */ /* 0x000fce0000010000 */
.L_x_53:
[----:B------:R-:W-:Y:S05]  /*3c10*/  BSYNC.RECONVERGENT B1 ;  /* 0x0000000000017941 */ /* 0x000fea0003800200 */
.L_x_43:
[----:B------:R-:W-:-:S04]  /*3c20*/  HFMA2 R15, -RZ, RZ, 0, 0 ;  /* 0x00000000ff0f7431 */ /* 0x000fc800000001ff */
[----:B0-----:R-:W-:Y:S05]  /*3c30*/  RET.REL.NODEC R14 `(_Z23compute_TSDFGPUbox_projPfS_S_P9RGBDpixelS_PKfiiiiiiif) ;  /* 0xffffffc00ef07950 */ /* 0x001fea0003c3ffff */
.L_x_54:
[----:B------:R-:W-:-:S00]  /*3c40*/  BRA `(.L_x_54) ;  /* 0xfffffffc00fc7947 */ /* 0x000fc0000383ffff */
[----:B------:R-:W-:-:S00]  /*3c50*/  NOP ;  /* 0x0000000000007918 */ /* 0x000fc00000000000 */
        /* <DEDUP_REMOVED lines=10> */
.L_x_194:


//--------------------- .text._Z18compute_TSDFGPUboxPfS_S_S_fPjP9RGBDpixelS0_S0_S_PKfiiiiiiif --------------------------
	.section	.text._Z18compute_TSDFGPUboxPfS_S_S_fPjP9RGBDpixelS0_S0_S_PKfiiiiiiif,"ax",@progbits
	.align	128
        .global         _Z18compute_TSDFGPUboxPfS_S_S_fPjP9RGBDpixelS0_S0_S_PKfiiiiiiif
        .type           _Z18compute_TSDFGPUboxPfS_S_S_fPjP9RGBDpixelS0_S0_S_PKfiiiiiiif,@function
        .size           _Z18compute_TSDFGPUboxPfS_S_S_fPjP9RGBDpixelS0_S0_S_PKfiiiiiiif,(.L_x_197 - _Z18compute_TSDFGPUboxPfS_S_S_fPjP9RGBDpixelS0_S0_S_PKfiiiiiiif)
        .other          _Z18compute_TSDFGPUboxPfS_S_S_fPjP9RGBDpixelS0_S0_S_PKfiiiiiiif,@"STO_CUDA_ENTRY STV_DEFAULT"
_Z18compute_TSDFGPUboxPfS_S_S_fPjP9RGBDpixelS0_S0_S_PKfiiiiiiif:
.text._Z18compute_TSDFGPUboxPfS_S_S_fPjP9RGBDpixelS0_S0_S_PKfiiiiiiif:
        /* <DEDUP_REMOVED lines=26> */
[----:B------:R-:W-:Y:S05]  /*01a0*/  CALL.REL.NOINC `($__internal_5_$__cuda_sm3x_div_rn_noftz_f32_slowpath) ;  /* 0x0000005800487944 */ /* 0x000fea0003c00000 */
[----:B------:R-:W-:-:S07]  /*01b0*/  IMAD.MOV.U32 R2, RZ, RZ, R0 ;  /* 0x000000ffff027224 */ /* 0x000fce00078e0000 */
.L_x_55:
        /* <DEDUP_REMOVED lines=15> */
[----:B------:R-:W-:-:S07]  /*02b0*/  MOV R3, R0 ;  /* 0x0000000000037202 */ /* 0x000fce0000000f00 */
.L_x_56:
        /* <DEDUP_REMOVED lines=16> */
.L_x_57:
        /* <DEDUP_REMOVED lines=11> */
[----:B------:R-:W-:Y:S01]  /*0470*/  LOP3.LUT R0, R31, 0x7ffffff8, RZ, 0xc0, !PT ;  /* 0x7ffffff81f007812 */ /* 0x000fe200078ec0ff */
[----:B------:R-:W-:-:S06]  /*0480*/  UMOV UR4, URZ ;  /* 0x000000ff00047c82 */ /* 0x000fcc0008000000 */
.L_x_60:
[----:B-1----:R-:W-:Y:S01]  /*0490*/  IMAD R9, R6, UR4, R35 ;  /* 0x0000000406097c24 */ /* 0x002fe2000f8e0223 */
[----:B------:R-:W-:-:S03]  /*04a0*/  UIADD3 UR4, UPT, UPT, UR4, 0x8, URZ ;  /* 0x0000000804047890 */ /* 0x000fc6000fffe0ff */
[----:B0-----:R-:W-:-:S03]  /*04b0*/  IMAD.WIDE R8, R9, 0x4, R24 ;  /* 0x0000000409087825 */ /* 0x001fc600078e0218 */
[----:B------:R-:W-:Y:S02]  /*04c0*/  ISETP.NE.AND P0, PT, R0, UR4, PT ;  /* 0x0000000400007c0c */ /* 0x000fe4000bf05270 */
        /* <DEDUP_REMOVED lines=16> */
.L_x_59:
[----:B------:R-:W-:Y:S05]  /*05d0*/  @!P1 BRA `(.L_x_58) ;  /* 0x00000000007c9947 */ /* 0x000fea0003800000 */
[----:B------:R-:W-:Y:S02]  /*05e0*/  ISETP.GE.U32.AND P0, PT, R5, 0x4, PT ;  /* 0x000000040500780c */ /* 0x000fe40003f06070 */
[----:B------:R-:W-:-:S04]  /*05f0*/  LOP3.LUT R7, R31, 0x3, RZ, 0xc0, !PT ;  /* 0x000000031f077812 */ /* 0x000fc800078ec0ff */
[----:B------:R-:W-:-:S07]  /*0600*/  ISETP.NE.AND P1, PT, R7, RZ, PT ;  /* 0x000000ff0700720c */ /* 0x000fce0003f25270 */
[----:B------:R-:W-:Y:S06]  /*0610*/  @!P0 BRA `(.L_x_61) ;  /* 0x00000000002c8947 */ /* 0x000fec0003800000 */
[----:B-1----:R-:W0:Y:S01]  /*0620*/  LDC.64 R8, c[0x0][0x380] ;  /* 0x0000e000ff087b82 */ /* 0x002e220000000a00 */
[----:B------:R-:W-:Y:S02]  /*0630*/  IMAD R5, R6, R0, R35 ;  /* 0x0000000006057224 */ /* 0x000fe400078e0223 */
        /* <DEDUP_REMOVED lines=9> */
.L_x_61:
        /* <DEDUP_REMOVED lines=13> */
.L_x_62:
[----:B------:R-:W-:-:S04]  /*07a0*/  @!P1 IMAD R7, R6, R0, R35 ;  /* 0x0000000006079224 */ /* 0x000fc800078e0223 */
[----:B0-----:R-:W-:-:S05]  /*07b0*/  @!P1 IMAD.WIDE R6, R7, 0x4, R12 ;  /* 0x0000000407069825 */ /* 0x001fca00078e020c */
[----:B------:R2:W-:Y:S02]  /*07c0*/  @!P1 STG.E desc[UR8][R6.64], RZ ;  /* 0x000000ff06009986 */ /* 0x0005e4000c101908 */
.L_x_58:
[----:B01----:R-:W0:Y:S02]  /*07d0*/  LDC.64 R10, c[0x0][0x3d0] ;  /* 0x0000f400ff0a7b82 */ /* 0x003e240000000a00 */
[----:B0-----:R-:W3:Y:S04]  /*07e0*/  LDG.E R26, desc[UR8][R10.64+0x34] ;  /* 0x000034080a1a7981 */ /* 0x001ee8000c1e1900 */
[----:B------:R-:W4:Y:S04]  /*07f0*/  LDG.E R28, desc[UR8][R10.64+0x30] ;  /* 0x000030080a1c7981 */ /* 0x000f28000c1e1900 */
[----:B------:R-:W5:Y:S01]  /*0800*/  LDG.E R42, desc[UR8][R10.64+0x38] ;  /* 0x000038080a2a7981 */ /* 0x000f62000c1e1900 */
[----:B------:R-:W0:Y:S03]  /*0810*/  LDC.64 R24, c[0x0][0x388] ;  /* 0x0000e200ff187b82 */ /* 0x000e260000000a00 */
[----:B------:R-:W5:Y:S04]  /*0820*/  LDG.E R19, desc[UR8][R10.64+0x10] ;  /* 0x000010080a137981 */ /* 0x000f68000c1e1900 */
[----:B------:R-:W5:Y:S04]  /*0830*/  LDG.E R36, desc[UR8][R10.64+0xc] ;  /* 0x00000c080a247981 */ /* 0x000f68000c1e1900 */
[----:B------:R-:W5:Y:S04]  /*0840*/  LDG.E R41, desc[UR8][R10.64+0x4] ;  /* 0x000004080a297981 */ /* 0x000f68000c1e1900 */
[----:B------:R-:W5:Y:S04]  /*0850*/  LDG.E R5, desc[UR8][R10.64+0x14] ;  /* 0x000014080a057981 */ /* 0x000f68000c1e1900 */
[----:B------:R-:W5:Y:S04]  /*0860*/  LDG.E R40, desc[UR8][R10.64] ;  /* 0x000000080a287981 */ /* 0x000f68000c1e1900 */
[----:B------:R-:W5:Y:S04]  /*0870*/  LDG.E R39, desc[UR8][R10.64+0x1c] ;  /* 0x00001c080a277981 */ /* 0x000f68000c1e1900 */
[----:B------:R-:W5:Y:S04]  /*0880*/  LDG.E R38, desc[UR8][R10.64+0x8] ;  /* 0x000008080a267981 */ /* 0x000f68000c1e1900 */
[----:B------:R-:W5:Y:S04]  /*0890*/  LDG.E R37, desc[UR8][R10.64+0x18] ;  /* 0x000018080a257981 */ /* 0x000f68000c1e1900 */
[----:B------:R-:W5:Y:S01]  /*08a0*/  LDG.E R18, desc[UR8][R10.64+0x28] ;  /* 0x000028080a127981 */ /* 0x000f62000c1e1900 */
[----:B------:R-:W1:Y:S03]  /*08b0*/  LDC.64 R22, c[0x0][0x390] ;  /* 0x0000e400ff167b82 */ /* 0x000e660000000a00 */
[----:B------:R-:W5:Y:S04]  /*08c0*/  LDG.E R17, desc[UR8][R10.64+0x20] ;  /* 0x000020080a117981 */ /* 0x000f68000c1e1900 */
[----:B--2---:R-:W2:Y:S04]  /*08d0*/  LDG.E R6, desc[UR8][R10.64+0x24] ;  /* 0x000024080a067981 */ /* 0x004ea8000c1e1900 */
[----:B0-----:R-:W2:Y:S04]  /*08e0*/  LDG.E R16, desc[UR8][R24.64+0x10] ;  /* 0x0000100818107981 */ /* 0x001ea8000c1e1900 */
[----:B------:R-:W2:Y:S01]  /*08f0*/  LDG.E R7, desc[UR8][R10.64+0x2c] ;  /* 0x00002c080a077981 */ /* 0x000ea2000c1e1900 */
[----:B------:R-:W-:-:S03]  /*0900*/  IABS R43, R30 ;  /* 0x0000001e002b7213 */ /* 0x000fc60000000000 */
[----:B------:R-:W2:Y:S04]  /*0910*/  LDG.E R15, desc[UR8][R24.64+0x4] ;  /* 0x00000408180f7981 */ /* 0x000ea8000c1e1900 */
[----:B------:R-:W2:Y:S01]  /*0920*/  LDG.E R8, desc[UR8][R24.64+0x1c] ;  /* 0x00001c0818087981 */ /* 0x000ea2000c1e1900 */
[----:B------:R-:W0:Y:S03]  /*0930*/  I2F.RP R29, R43 ;  /* 0x0000002b001d7306 */ /* 0x000e260000209400 */
[----:B------:R-:W2:Y:S01]  /*0940*/  LDG.E R0, desc[UR8][R24.64+0xc] ;  /* 0x00000c0818007981 */ /* 0x000ea2000c1e1900 */
[----:B------:R-:W-:-:S03]  /*0950*/  IABS R34, R32 ;  /* 0x0000002000227213 */ /* 0x000fc60000000000 */
[----:B------:R-:W2:Y:S04]  /*0960*/  LDG.E R9, desc[UR8][R24.64] ;  /* 0x0000000818097981 */ /* 0x000ea8000c1e1900 */
[----:B------:R-:W2:Y:S04]  /*0970*/  LDG.E R10, desc[UR8][R24.64+0x18] ;  /* 0x00001808180a7981 */ /* 0x000ea8000c1e1900 */
[----:B-1----:R1:W2:Y:S04]  /*0980*/  LDG.E R11, desc[UR8][R22.64] ;  /* 0x00000008160b7981 */ /* 0x0022a8000c1e1900 */
[----:B------:R-:W2:Y:S01]  /*0990*/  LDG.E R12, desc[UR8][R24.64+0x14] ;  /* 0x00001408180c7981 */ /* 0x000ea2000c1e1900 */
[----:B------:R-:W1:Y:S03]  /*09a0*/  I2F.RP R31, R34 ;  /* 0x00000022001f7306 */ /* 0x000e660000209400 */
[----:B------:R-:W2:Y:S04]  /*09b0*/  LDG.E R13, desc[UR8][R24.64+0x8] ;  /* 0x00000808180d7981 */ /* 0x000ea8000c1e1900 */
[----:B------:R1:W2:Y:S01]  /*09c0*/  LDG.E R14, desc[UR8][R24.64+0x20] ;  /* 0x00002008180e7981 */ /* 0x0002a2000c1e1900 */
[----:B0-----:R-:W0:Y:S08]  /*09d0*/  MUFU.RCP R29, R29 ;  /* 0x0000001d001d7308 */ /* 0x001e300000001000 */
[----:B-1----:R-:W1:Y:S01]  /*09e0*/  MUFU.RCP R31, R31 ;  /* 0x0000001f001f7308 */ /* 0x002e620000001000 */
[----:B0-----:R-:W-:-:S02]  /*09f0*/  VIADD R21, R29, 0xffffffe ;  /* 0x0ffffffe1d157836 */ /* 0x001fc40000000000 */
[----:B------:R-:W0:Y:S05]  /*0a00*/  LDC R29, c[0x0][0x3d8] ;  /* 0x0000f600ff1d7b82 */ /* 0x000e2a0000000800 */
[----:B------:R-:W1:Y:S02]  /*0a10*/  F2I.FTZ.U32.TRUNC.NTZ R21, R21 ;  /* 0x0000001500157305 */ /* 0x000e64000021f000 */
[----:B-1----:R-:W-:Y:S02]  /*0a20*/  IADD3 R20, PT, PT, R31, 0xffffffe, RZ ;  /* 0x0ffffffe1f147810 */ /* 0x002fe40007ffe0ff */
[----:B------:R-:W-:-:S04]  /*0a30*/  IABS R33, R27 ;  /* 0x0000001b00217213 */ /* 0x000fc80000000000 */
[----:B------:R1:W1:Y:S01]  /*0a40*/  F2I.FTZ.U32.TRUNC.NTZ R23, R20 ;  /* 0x0000001400177305 */ /* 0x000262000021f000 */
[----:B------:R-:W-:Y:S01]  /*0a50*/  IABS R24, R35 ;  /* 0x0000002300187213 */ /* 0x000fe20000000000 */
[----:B------:R-:W-:Y:S02]  /*0a60*/  IMAD.MOV R22, RZ, RZ, -R21 ;  /* 0x000000ffff167224 */ /* 0x000fe400078e0a15 */
[----:B-1----:R-:W-:-:S04]  /*0a70*/  HFMA2 R20, -RZ, RZ, 0, 0 ;  /* 0x00000000ff147431 */ /* 0x002fc800000001ff */
[----:B------:R-:W1:Y:S01]  /*0a80*/  I2F.RP R25, R33 ;  /* 0x0000002100197306 */ /* 0x000e620000209400 */
[----:B------:R-:W-:-:S04]  /*0a90*/  IMAD R45, R22, R43, RZ ;  /* 0x0000002b162d7224 */ /* 0x000fc800078e02ff */
[----:B------:R-:W-:-:S04]  /*0aa0*/  IMAD.HI.U32 R22, R21, R45, R20 ;  /* 0x0000002d15167227 */ /* 0x000fc800078e0014 */
[----:B------:R-:W-:Y:S01]  /*0ab0*/  IMAD.MOV.U32 R21, RZ, RZ, R24 ;  /* 0x000000ffff157224 */ /* 0x000fe200078e0018 */
[----:B------:R-:W-:-:S03]  /*0ac0*/  IADD3 R45, PT, PT, RZ, -R23, RZ ;  /* 0x80000017ff2d7210 */ /* 0x000fc60007ffe0ff */
[----:B------:R-:W-:Y:S01]  /*0ad0*/  IMAD.HI.U32 R20, R22, R21, RZ ;  /* 0x0000001516147227 */ /* 0x000fe200078e00ff */
[----:B------:R-:W-:Y:S01]  /*0ae0*/  MOV R22, RZ ;  /* 0x000000ff00167202 */ /* 0x000fe20000000f00 */
[----:B-1----:R-:W1:Y:S02]  /*0af0*/  MUFU.RCP R25, R25 ;  /* 0x0000001900197308 */ /* 0x002e640000001000 */
[----:B------:R-:W-:Y:S01]  /*0b00*/  IMAD.MOV R44, RZ, RZ, -R20 ;  /* 0x000000ffff2c7224 */ /* 0x000fe200078e0a14 */
[----:B0-----:R-:W-:Y:S01]  /*0b10*/  IABS R31, R29 ;  /* 0x0000001d001f7213 */ /* 0x001fe20000000000 */
[----:B------:R-:W-:Y:S02]  /*0b20*/  IMAD R45, R45, R34, RZ ;  /* 0x000000222d2d7224 */ /* 0x000fe400078e02ff */
[----:B------:R-:W-:Y:S01]  /*0b30*/  IMAD R44, R43, R44, R21 ;  /* 0x0000002c2b2c7224 */ /* 0x000fe200078e0215 */
[----:B------:R-:W-:Y:S01]  /*0b40*/  IABS R46, R32 ;  /* 0x00000020002e7213 */ /* 0x000fe20000000000 */
[----:B------:R-:W-:Y:S01]  /*0b50*/  IMAD.HI.U32 R22, R23, R45, R22 ;  /* 0x0000002d17167227 */ /* 0x000fe200078e0016 */
[----:B------:R-:W0:Y:S02]  /*0b60*/  I2F.RP R24, R31 ;  /* 0x0000001f00187306 */ /* 0x000e240000209400 */
[----:B------:R-:W-:Y:S01]  /*0b70*/  ISETP.GT.U32.AND P2, PT, R43, R44, PT ;  /* 0x0000002c2b00720c */ /* 0x000fe20003f44070 */
[----:B------:R-:W-:-:S02]  /*0b80*/  IMAD.MOV R23, RZ, RZ, -R46 ;  /* 0x000000ffff177224 */ /* 0x000fc400078e0a2e */
[----:B------:R-:W-:-:S04]  /*0b90*/  IMAD.HI.U32 R22, R22, R21, RZ ;  /* 0x0000001516167227 */ /* 0x000fc800078e00ff */
[----:B------:R-:W-:Y:S02]  /*0ba0*/  IMAD R23, R22, R23, R21 ;  /* 0x0000001716177224 */ /* 0x000fe400078e0215 */
[----:B-1----:R-:W-:-:S03]  /*0bb0*/  VIADD R21, R25, 0xffffffe ;  /* 0x0ffffffe19157836 */ /* 0x002fc60000000000 */
[----:B------:R-:W-:Y:S01]  /*0bc0*/  ISETP.GT.U32.AND P0, PT, R34, R23, PT ;  /* 0x000000172200720c */ /* 0x000fe20003f04070 */
[----:B0-----:R-:W0:Y:S01]  /*0bd0*/  MUFU.RCP R24, R24 ;  /* 0x0000001800187308 */ /* 0x001e220000001000 */
[----:B------:R-:W-:-:S04]  /*0be0*/  @!P2 IADD3 R44, PT, PT, R44, -R43, RZ ;  /* 0x8000002b2c2ca210 */ /* 0x000fc80007ffe0ff */
[----:B------:R-:W-:-:S03]  /*0bf0*/  ISETP.GE.U32.AND P4, PT, R44, R43, PT ;  /* 0x0000002b2c00720c */ /* 0x000fc60003f86070 */
[----:B------:R-:W1:Y:S01]  /*0c00*/  F2I.FTZ.U32.TRUNC.NTZ R21, R21 ;  /* 0x0000001500157305 */ /* 0x000e62000021f000 */
[----:B------:R-:W-:Y:S01]  /*0c10*/  LOP3.LUT R25, R35, R30, RZ, 0x3c, !PT ;  /* 0x0000001e23197212 */ /* 0x000fe200078e3cff */
[----:B------:R-:W-:Y:S02]  /*0c20*/  @!P2 VIADD R20, R20, 0x1 ;  /* 0x000000011414a836 */ /* 0x000fe40000000000 */
[-C--:B------:R-:W-:Y:S02]  /*0c30*/  @!P0 IADD3 R23, PT, PT, R23, -R34.reuse, RZ ;  /* 0x8000002217178210 */ /* 0x080fe40007ffe0ff */
[----:B------:R-:W-:Y:S02]  /*0c40*/  ISETP.GE.AND P1, PT, R25, RZ, PT ;  /* 0x000000ff1900720c */ /* 0x000fe40003f26270 */
[----:B------:R-:W-:Y:S02]  /*0c50*/  ISETP.GE.U32.AND P2, PT, R23, R34, PT ;  /* 0x000000221700720c */ /* 0x000fe40003f46070 */
[----:B0-----:R-:W-:Y:S01]  /*0c60*/  IADD3 R23, PT, PT, R24, 0xffffffe, RZ ;  /* 0x0ffffffe18177810 */ /* 0x001fe20007ffe0ff */
[----:B------:R-:W-:Y:S01]  /*0c70*/  @P4 VIADD R20, R20, 0x1 ;  /* 0x0000000114144836 */ /* 0x000fe20000000000 */
[----:B-1----:R-:W-:-:S03]  /*0c80*/  IADD3 R25, PT, PT, RZ, -R21, RZ ;  /* 0x80000015ff197210 */ /* 0x002fc60007ffe0ff */
[----:B------:R-:W-:Y:S01]  /*0c90*/  IMAD.MOV.U32 R34, RZ, RZ, R20 ;  /* 0x000000ffff227224 */ /* 0x000fe200078e0014 */
[----:B------:R-:W-:Y:S01]  /*0ca0*/  ISETP.NE.AND P3, PT, R30, RZ, PT ;  /* 0x000000ff1e00720c */ /* 0x000fe20003f65270 */
[----:B------:R-:W0:Y:S01]  /*0cb0*/  F2I.FTZ.U32.TRUNC.NTZ R23, R23 ;  /* 0x0000001700177305 */ /* 0x000e22000021f000 */
[----:B------:R-:W-:Y:S02]  /*0cc0*/  MOV R20, R25 ;  /* 0x0000001900147202 */ /* 0x000fe40000000f00 */
[----:B------:R-:W-:Y:S01]  /*0cd0*/  LOP3.LUT R24, R35, R32, RZ, 0x3c, !PT ;  /* 0x0000002023187212 */ /* 0x000fe200078e3cff */
[----:B------:R-:W-:Y:S02]  /*0ce0*/  @!P0 VIADD R22, R22, 0x1 ;  /* 0x0000000116168836 */ /* 0x000fe40000000000 */
[----:B------:R-:W-:Y:S02]  /*0cf0*/  IMAD R25, R20, R33, RZ ;  /* 0x0000002114197224 */ /* 0x000fe400078e02ff */
[----:B------:R-:W-:Y:S01]  /*0d00*/  HFMA2 R20, -RZ, RZ, 0, 0 ;  /* 0x00000000ff147431 */ /* 0x000fe200000001ff */
[----:B------:R-:W-:Y:S01]  /*0d10*/  ISETP.GE.AND P4, PT, R24, RZ, PT ;  /* 0x000000ff1800720c */ /* 0x000fe20003f86270 */
[----:B------:R-:W-:Y:S01]  /*0d20*/  @P2 VIADD R22, R22, 0x1 ;  /* 0x0000000116162836 */ /* 0x000fe20000000000 */
[----:B------:R-:W-:-:S02]  /*0d30*/  ISETP.NE.AND P0, PT, R32, RZ, PT ;  /* 0x000000ff2000720c */ /* 0x000fc40003f05270 */
[----:B------:R-:W-:Y:S02]  /*0d40*/  @!P1 IADD3 R34, PT, PT, -R34, RZ, RZ ;  /* 0x000000ff22229210 */ /* 0x000fe40007ffe1ff */
[----:B------:R-:W-:Y:S01]  /*0d50*/  @!P3 LOP3.LUT R34, RZ, R30, RZ, 0x33, !PT ;  /* 0x0000001eff22b212 */ /* 0x000fe200078e33ff */
[----:B------:R-:W-:Y:S01]  /*0d60*/  IMAD.MOV.U32 R43, RZ, RZ, R22 ;  /* 0x000000ffff2b7224 */ /* 0x000fe200078e0016 */
[----:B0-----:R-:W-:Y:S01]  /*0d70*/  IADD3 R22, PT, PT, RZ, -R23, RZ ;  /* 0x80000017ff167210 */ /* 0x001fe20007ffe0ff */
[----:B------:R-:W-:Y:S01]  /*0d80*/  IMAD.HI.U32 R20, R21, R25, R20 ;  /* 0x0000001915147227 */ /* 0x000fe200078e0014 */
[----:B------:R-:W-:-:S03]  /*0d90*/  IABS R44, R34 ;  /* 0x00000022002c7213 */ /* 0x000fc60000000000 */
[----:B------:R-:W-:Y:S02]  /*0da0*/  IMAD R21, R22, R31, RZ ;  /* 0x0000001f16157224 */ /* 0x000fe400078e02ff */
[----:B------:R-:W-:Y:S01]  /*0db0*/  @!P4 IMAD.MOV R43, RZ, RZ, -R43 ;  /* 0x000000ffff2bc224 */ /* 0x000fe200078e0a2b */
[----:B------:R-:W-:Y:S01]  /*0dc0*/  @!P0 LOP3.LUT R43, RZ, R32, RZ, 0x33, !PT ;  /* 0x00000020ff2b8212 */ /* 0x000fe200078e33ff */
[----:B------:R-:W-:-:S04]  /*0dd0*/  IMAD.HI.U32 R20, R20, R44, RZ ;  /* 0x0000002c14147227 */ /* 0x000fc800078e00ff */
[----:B------:R-:W-:Y:S01]  /*0de0*/  IMAD.MOV.U32 R22, RZ, RZ, RZ ;  /* 0x000000ffff167224 */ /* 0x000fe200078e00ff */
[----:B------:R-:W-:Y:S02]  /*0df0*/  IABS R32, R43 ;  /* 0x0000002b00207213 */ /* 0x000fe40000000000 */
[----:B------:R-:W-:Y:S01]  /*0e00*/  IADD3 R20, PT, PT, -R20, RZ, RZ ;  /* 0x000000ff14147210 */ /* 0x000fe20007ffe1ff */
[----:B------:R-:W-:-:S04]  /*0e10*/  IMAD.HI.U32 R22, R23, R21, R22 ;  /* 0x0000001517167227 */ /* 0x000fc800078e0016 */
[----:B------:R-:W-:Y:S02]  /*0e20*/  IMAD R44, R33, R20, R44 ;  /* 0x00000014212c7224 */ /* 0x000fe400078e022c */
[----:B------:R-:W-:-:S03]  /*0e30*/  IMAD.HI.U32 R22, R22, R32, RZ ;  /* 0x0000002016167227 */ /* 0x000fc600078e00ff */
[----:B------:R-:W-:Y:S02]  /*0e40*/  ISETP.GT.U32.AND P0, PT, R33, R44, PT ;  /* 0x0000002c2100720c */ /* 0x000fe40003f04070 */
[----:B------:R-:W-:-:S05]  /*0e50*/  IADD3 R22, PT, PT, -R22, RZ, RZ ;  /* 0x000000ff16167210 */ /* 0x000fca0007ffe1ff */
[----:B------:R-:W-:-:S05]  /*0e60*/  IMAD R32, R31, R22, R32 ;  /* 0x000000161f207224 */ /* 0x000fca00078e0220 */
[----:B------:R-:W-:Y:S01]  /*0e70*/  ISETP.GT.U32.AND P1, PT, R31, R32, PT ;  /* 0x000000201f00720c */ /* 0x000fe20003f24070 */
[----:B------:R-:W-:-:S05]  /*0e80*/  @!P0 IMAD.IADD R44, R44, 0x1, -R33 ;  /* 0x000000012c2c8824 */ /* 0x000fca00078e0a21 */
[----:B------:R-:W-:Y:S02]  /*0e90*/  ISETP.GT.U32.AND P2, PT, R33, R44, PT ;  /* 0x0000002c2100720c */ /* 0x000fe40003f44070 */
[----:B------:R-:W-:Y:S02]  /*0ea0*/  ISETP.GE.AND P3, PT, R34, RZ, PT ;  /* 0x000000ff2200720c */ /* 0x000fe40003f66270 */
[----:B------:R-:W-:-:S03]  /*0eb0*/  ISETP.NE.AND P0, PT, R27, RZ, PT ;  /* 0x000000ff1b00720c */ /* 0x000fc60003f05270 */
[----:B------:R-:W-:-:S04]  /*0ec0*/  @!P1 IADD3 R32, PT, PT, R32, -R31, RZ ;  /* 0x8000001f20209210 */ /* 0x000fc80007ffe0ff */
[----:B------:R-:W-:Y:S02]  /*0ed0*/  ISETP.GT.U32.AND P1, PT, R31, R32, PT ;  /* 0x000000201f00720c */ /* 0x000fe40003f24070 */
[----:B------:R-:W-:Y:S01]  /*0ee0*/  @!P2 IMAD.IADD R44, R44, 0x1, -R33 ;  /* 0x000000012c2ca824 */ /* 0x000fe200078e0a21 */
[----:B------:R-:W-:-:S04]  /*0ef0*/  ISETP.GE.AND P2, PT, R43, RZ, PT ;  /* 0x000000ff2b00720c */ /* 0x000fc80003f46270 */
[----:B------:R-:W-:Y:S02]  /*0f00*/  @!P3 IADD3 R44, PT, PT, -R44, RZ, RZ ;  /* 0x000000ff2c2cb210 */ /* 0x000fe40007ffe1ff */
[----:B------:R-:W-:Y:S02]  /*0f10*/  @!P0 LOP3.LUT R44, RZ, R27, RZ, 0x33, !PT ;  /* 0x0000001bff2c8212 */ /* 0x000fe400078e33ff */
[----:B------:R-:W-:Y:S02]  /*0f20*/  ISETP.NE.AND P0, PT, R29, RZ, PT ;  /* 0x000000ff1d00720c */ /* 0x000fe40003f05270 */
[----:B------:R-:W-:Y:S01]  /*0f30*/  @!P1 IMAD.IADD R32, R32, 0x1, -R31 ;  /* 0x0000000120209824 */ /* 0x000fe200078e0a1f */
[----:B------:R-:W-:-:S04]  /*0f40*/  I2FP.F32.S32 R44, R44 ;  /* 0x0000002c002c7245 */ /* 0x000fc80000201400 */
[----:B------:R-:W-:Y:S02]  /*0f50*/  MOV R31, R32 ;  /* 0x00000020001f7202 */ /* 0x000fe40000000f00 */
[----:B------:R-:W0:Y:S01]  /*0f60*/  F2F.F64.F32 R32, R44 ;  /* 0x0000002c00207310 */ /* 0x000e220000201800 */
[----:B------:R-:W-:Y:S02]  /*0f70*/  IADD3 R34, PT, PT, -R34, RZ, RZ ;  /* 0x000000ff22227210 */ /* 0x000fe40007ffe1ff */
[----:B------:R-:W-:Y:S01]  /*0f80*/  @!P2 IMAD.MOV R31, RZ, RZ, -R31 ;  /* 0x000000ffff1fa224 */ /* 0x000fe200078e0a1f */
[----:B------:R-:W-:Y:S02]  /*0f90*/  @!P0 LOP3.LUT R31, RZ, R29, RZ, 0x33, !PT ;  /* 0x0000001dff1f8212 */ /* 0x000fe400078e33ff */
[----:B------:R-:W-:Y:S02]  /*0fa0*/  IMAD R35, R30, R34, R35 ;  /* 0x000000221e237224 */ /* 0x000fe400078e0223 */
[----:B------:R-:W-:Y:S01]  /*0fb0*/  F2F.F64.F32 R20, R3 ;  /* 0x0000000300147310 */ /* 0x000fe20000201800 */
[----:B------:R-:W-:-:S02]  /*0fc0*/  I2FP.F32.S32 R43, R31 ;  /* 0x0000001f002b7245 */ /* 0x000fc40000201400 */
[----:B------:R-:W-:-:S05]  /*0fd0*/  I2FP.F32.S32 R45, R35 ;  /* 0x00000023002d7245 */ /* 0x000fca0000201400 */
[----:B---3--:R-:W1:Y:S01]  /*0fe0*/  F2F.F64.F32 R26, R26 ;  /* 0x0000001a001a7310 */ /* 0x008e620000201800 */
[----:B0-----:R-:W-:-:S07]  /*0ff0*/  DADD R32, R32, 0.5 ;  /* 0x3fe0000020207429 */ /* 0x001fce0000000000 */
[----:B------:R-:W0:Y:S08]  /*1000*/  F2F.F64.F32 R30, R43 ;  /* 0x0000002b001e7310 */ /* 0x000e300000201800 */
[----:B------:R-:W3:Y:S01]  /*1010*/  F2F.F64.F32 R34, R45 ;  /* 0x0000002d00227310 */ /* 0x000ee20000201800 */
[----:B-1----:R-:W-:-:S07]  /*1020*/  DFMA R26, R32, R20, -R26 ;  /* 0x00000014201a722b */ /* 0x002fce000000081a */
[----:B------:R-:W-:Y:S01]  /*1030*/  F2F.F64.F32 R24, R2 ;  /* 0x0000000200187310 */ /* 0x000fe20000201800 */
[----:B0-----:R-:W-:-:S07]  /*1040*/  DADD R30, R30, 0.5 ;  /* 0x3fe000001e1e7429 */ /* 0x001fce0000000000 */
[----:B----4-:R-:W0:Y:S01]  /*1050*/  F2F.F64.F32 R28, R28 ;  /* 0x0000001c001c7310 */ /* 0x010e220000201800 */
[----:B---3--:R-:W-:-:S07]  /*1060*/  DADD R34, R34, 0.5 ;  /* 0x3fe0000022227429 */ /* 0x008fce0000000000 */
[----:B------:R-:W-:Y:S08]  /*1070*/  F2F.F64.F32 R22, R4 ;  /* 0x0000000400167310 */ /* 0x000ff00000201800 */
[----:B-----5:R-:W1:Y:S01]  /*1080*/  F2F.F64.F32 R20, R42 ;  /* 0x0000002a00147310 */ /* 0x020e620000201800 */
[----:B0-----:R-:W-:-:S07]  /*1090*/  DFMA R28, R30, R24, -R28 ;  /* 0x000000181e1c722b */ /* 0x001fce000000081c */
[----:B------:R-:W0:Y:S01]  /*10a0*/  F2F.F32.F64 R26, R26 ;  /* 0x0000001a001a7310 */ /* 0x000e220000301000 */
[----:B-1----:R-:W-:-:S07]  /*10b0*/  DFMA R20, R34, R22, -R20 ;  /* 0x000000162214722b */ /* 0x002fce0000000814 */
[----:B------:R-:W1:Y:S08]  /*10c0*/  F2F.F32.F64 R29, R28 ;  /* 0x0000001c001d7310 */ /* 0x000e700000301000 */
[----:B------:R-:W3:Y:S01]  /*10d0*/  F2F.F32.F64 R20, R20 ;  /* 0x0000001400147310 */ /* 0x000ee20000301000 */
[C---:B0-----:R-:W-:Y:S01]  /*10e0*/  FMUL R22, R26.reuse, R19 ;  /* 0x000000131a167220 */ /* 0x041fe20000400000 */
[C---:B------:R-:W-:Y:S01]  /*10f0*/  FMUL R19, R26.reuse, R36 ;  /* 0x000000241a137220 */ /* 0x040fe20000400000 */
[----:B------:R-:W-:-:S02]  /*1100*/  FMUL R23, R26, R5 ;  /* 0x000000051a177220 */ /* 0x000fc40000400000 */
[C---:B-1----:R-:W-:Y:S01]  /*1110*/  FFMA R41, R29.reuse, R41, R22 ;  /* 0x000000291d297223 */ /* 0x042fe20000000016 */
[C---:B------:R-:W-:Y:S01]  /*1120*/  FFMA R40, R29.reuse, R40, R19 ;  /* 0x000000281d287223 */ /* 0x040fe20000000013 */
[----:B------:R-:W-:Y:S02]  /*1130*/  FFMA R38, R29, R38, R23 ;  /* 0x000000261d267223 */ /* 0x000fe40000000017 */
[C---:B---3--:R-:W-:Y:S01]  /*1140*/  FFMA R5, R20.reuse, R39, R41 ;  /* 0x0000002714057223 */ /* 0x048fe20000000029 */
[----:B------:R-:W-:-:S03]  /*1150*/  FFMA R37, R20, R37, R40 ;  /* 0x0000002514257223 */ /* 0x000fc60000000028 */
[----:B------:R-:W-:Y:S01]  /*1160*/  FADD R5, R5, R18 ;  /* 0x0000001205057221 */ /* 0x000fe20000000000 */
[----:B------:R-:W-:Y:S01]  /*1170*/  FFMA R38, R20, R17, R38 ;  /* 0x0000001114267223 */ /* 0x000fe20000000026 */
[----:B--2---:R-:W-:Y:S02]  /*1180*/  FADD R6, R37, R6 ;  /* 0x0000000625067221 */ /* 0x004fe40000000000 */
[----:B------:R-:W-:Y:S01]  /*1190*/  FMUL R17, R5, R16 ;  /* 0x0000001005117220 */ /* 0x000fe20000400000 */
[----:B------:R-:W-:-:S03]  /*11a0*/  FADD R7, R38, R7 ;  /* 0x0000000726077221 */ /* 0x000fc60000000000 */
[----:B------:R-:W-:-:S04]  /*11b0*/  FFMA R16, R6, R15, R17 ;  /* 0x0000000f06107223 */ /* 0x000fc80000000011 */
[----:B------:R-:W-:Y:S01]  /*11c0*/  FFMA R8, R7, R8, R16 ;  /* 0x0000000807087223 */ /* 0x000fe20000000010 */
[----:B------:R-:W-:-:S03]  /*11d0*/  FMUL R15, R5, R0 ;  /* 0x00000000050f7220 */ /* 0x000fc60000400000 */
[----:B------:R-:W0:Y:S01]  /*11e0*/  MUFU.RCP R17, R8 ;  /* 0x0000000800117308 */ /* 0x000e220000001000 */
[----:B------:R-:W-:-:S04]  /*11f0*/  FFMA R0, R6, R9, R15 ;  /* 0x0000000906007223 */ /* 0x000fc8000000000f */
[----:B------:R-:W-:-:S04]  /*1200*/  FFMA R0, R7, R10, R0 ;  /* 0x0000000a07007223 */ /* 0x000fc80000000000 */
[----:B------:R-:W-:-:S04]  /*1210*/  FMUL R0, R0, R11 ;  /* 0x0000000b00007220 */ /* 0x000fc80000400000 */
[----:B------:R-:W1:Y:S01]  /*1220*/  FCHK P0, R0, R8 ;  /* 0x0000000800007302 */ /* 0x000e620000000000 */
[----:B0-----:R-:W-:Y:S01]  /*1230*/  FFMA R10, -R8, R17, 1 ;  /* 0x3f800000080a7423 */ /* 0x001fe20000000111 */
[----:B------:R-:W-:-:S03]  /*1240*/  FMUL R9, R5, R12 ;  /* 0x0000000c05097220 */ /* 0x000fc60000400000 */
[----:B------:R-:W-:Y:S01]  /*1250*/  FFMA R17, R17, R10, R17 ;  /* 0x0000000a11117223 */ /* 0x000fe20000000011 */
[----:B------:R-:W-:-:S03]  /*1260*/  FFMA R10, R6, -R13, -R9 ;  /* 0x8000000d060a7223 */ /* 0x000fc60000000809 */
[----:B------:R-:W-:Y:S01]  /*1270*/  FFMA R12, R0, R17, RZ ;  /* 0x00000011000c7223 */ /* 0x000fe200000000ff */
[----:B------:R-:W-:Y:S03]  /*1280*/  BSSY.RECONVERGENT B0, `(.L_x_63) ;  /* 0x0000009000007945 */ /* 0x000fe60003800200 */
[----:B------:R-:W-:Y:S01]  /*1290*/  FFMA R9, -R8, R12, R0 ;  /* 0x0000000c08097223 */ /* 0x000fe20000000100 */
[----:B------:R-:W-:-:S03]  /*12a0*/  FFMA R14, -R7, R14, R10 ;  /* 0x0000000e070e7223 */ /* 0x000fc6000000010a */
[----:B------:R-:W-:Y:S01]  /*12b0*/  FFMA R9, R17, R9, R12 ;  /* 0x0000000911097223 */ /* 0x000fe2000000000c */
[----:B-1----:R-:W-:Y:S06]  /*12c0*/  @!P0 BRA `(.L_x_64) ;  /* 0x0000000000108947 */ /* 0x002fec0003800000 */
[----:B------:R-:W-:Y:S01]  /*12d0*/  IMAD.MOV.U32 R13, RZ, RZ, R8 ;  /* 0x000000ffff0d7224 */ /* 0x000fe200078e0008 */
[----:B------:R-:W-:-:S07]  /*12e0*/  MOV R20, 0x1300 ;  /* 0x0000130000147802 */ /* 0x000fce0000000f00 */
[----:B------:R-:W-:Y:S05]  /*12f0*/  CALL.REL.NOINC `($__internal_5_$__cuda_sm3x_div_rn_noftz_f32_slowpath) ;  /* 0x0000004400f47944 */ /* 0x000fea0003c00000 */
[----:B------:R-:W-:-:S07]  /*1300*/  MOV R9, R0 ;  /* 0x0000000000097202 */ /* 0x000fce0000000f00 */
.L_x_64:
[----:B------:R-:W-:Y:S05]  /*1310*/  BSYNC.RECONVERGENT B0 ;  /* 0x0000000000007941 */ /* 0x000fea0003800200 */
.L_x_63:
[----:B------:R-:W0:Y:S02]  /*1320*/  LDC.64 R16, c[0x0][0x390] ;  /* 0x0000e400ff107b82 */ /* 0x000e240000000a00 */
[----:B0-----:R-:W2:Y:S04]  /*1330*/  LDG.E R0, desc[UR8][R16.64+0x8] ;  /* 0x0000080810007981 */ /* 0x001ea8000c1e1900 */
[----:B------:R-:W3:Y:S01]  /*1340*/  LDG.E R13, desc[UR8][R16.64+0x10] ;  /* 0x00001008100d7981 */ /* 0x000ee2000c1e1900 */
[----:B------:R-:W-:Y:S01]  /*1350*/  BSSY.RECONVERGENT B0, `(.L_x_65) ;  /* 0x0000014000007945 */ /* 0x000fe20003800200 */
[----:B--2---:R-:W-:Y:S02]  /*1360*/  FADD R15, R0, R9 ;  /* 0x00000009000f7221 */ /* 0x004fe40000000000 */
[----:B------:R-:W0:Y:S01]  /*1370*/  MUFU.RCP R9, R8 ;  /* 0x0000000800097308 */ /* 0x000e220000001000 */
[----:B---3--:R-:W-:-:S07]  /*1380*/  FMUL R19, R14, R13 ;  /* 0x0000000d0e137220 */ /* 0x008fce0000400000 */
[----:B------:R-:W1:Y:S08]  /*1390*/  F2F.F64.F32 R10, R15 ;  /* 0x0000000f000a7310 */ /* 0x000e700000201800 */
[----:B------:R-:W2:Y:S01]  /*13a0*/  FCHK P0, R19, R8 ;  /* 0x0000000813007302 */ /* 0x000ea20000000000 */
[----:B0-----:R-:W-:-:S04]  /*13b0*/  FFMA R0, -R8, R9, 1 ;  /* 0x3f80000008007423 */ /* 0x001fc80000000109 */
[----:B------:R-:W-:Y:S01]  /*13c0*/  FFMA R0, R9, R0, R9 ;  /* 0x0000000009007223 */ /* 0x000fe20000000009 */
[----:B-1----:R-:W-:-:S03]  /*13d0*/  DADD R10, R10, 0.5 ;  /* 0x3fe000000a0a7429 */ /* 0x002fc60000000000 */
[----:B------:R-:W-:-:S04]  /*13e0*/  FFMA R17, R0, R19, RZ ;  /* 0x0000001300117223 */ /* 0x000fc800000000ff */
[----:B------:R-:W-:-:S03]  /*13f0*/  FFMA R14, -R8, R17, R19 ;  /* 0x00000011080e7223 */ /* 0x000fc60000000113 */
[----:B------:R-:W0:Y:S01]  /*1400*/  FRND.F64.FLOOR R10, R10 ;  /* 0x0000000a000a7313 */ /* 0x000e220000305800 */
[----:B------:R-:W-:Y:S01]  /*1410*/  FFMA R0, R0, R14, R17 ;  /* 0x0000000e00007223 */ /* 0x000fe20000000011 */
[----:B0-----:R-:W-:-:S06]  /*1420*/  DADD R12, R10, -1 ;  /* 0xbff000000a0c7429 */ /* 0x001fcc0000000000 */
[----:B------:R0:W1:Y:S01]  /*1430*/  F2I.F64.TRUNC R9, R12 ;  /* 0x0000000c00097311 */ /* 0x000062000030d100 */
[----:B--2---:R-:W-:Y:S05]  /*1440*/  @!P0 BRA `(.L_x_66) ;  /* 0x0000000000108947 */ /* 0x004fea0003800000 */
[----:B------:R-:W-:Y:S01]  /*1450*/  IMAD.MOV.U32 R0, RZ, RZ, R19 ;  /* 0x000000ffff007224 */ /* 0x000fe200078e0013 */
[----:B0-----:R-:W-:Y:S02]  /*1460*/  MOV R13, R8 ;  /* 0x00000008000d7202 */ /* 0x001fe40000000f00 */
[----:B------:R-:W-:-:S07]  /*1470*/  MOV R20, 0x1490 ;  /* 0x0000149000147802 */ /* 0x000fce0000000f00 */
[----:B-1----:R-:W-:Y:S05]  /*1480*/  CALL.REL.NOINC `($__internal_5_$__cuda_sm3x_div_rn_noftz_f32_slowpath) ;  /* 0x0000004400907944 */ /* 0x002fea0003c00000 */
.L_x_66:
[----:B------:R-:W-:Y:S05]  /*1490*/  BSYNC.RECONVERGENT B0 ;  /* 0x0000000000007941 */ /* 0x000fea0003800200 */
.L_x_65:
[----:B------:R-:W2:Y:S01]  /*14a0*/  LDC.64 R14, c[0x0][0x390] ;  /* 0x0000e400ff0e7b82 */ /* 0x000ea20000000a00 */
[----:B------:R-:W1:Y:S01]  /*14b0*/  LDCU.64 UR6, c[0x0][0x3e8] ;  /* 0x00007d00ff0677ac */ /* 0x000e620008000a00 */
[----:B--2---:R-:W2:Y:S01]  /*14c0*/  LDG.E R15, desc[UR8][R14.64+0x14] ;  /* 0x000014080e0f7981 */ /* 0x004ea2000c1e1900 */
[----:B-1----:R-:W-:Y:S01]  /*14d0*/  ISETP.GE.AND P0, PT, R9, UR6, PT ;  /* 0x0000000609007c0c */ /* 0x002fe2000bf06270 */
[----:B------:R-:W-:-:S03]  /*14e0*/  UMOV UR6, 0xeb1c432d ;  /* 0xeb1c432d00067882 */ /* 0x000fc60000000000 */
[----:B------:R-:W-:Y:S01]  /*14f0*/  ISETP.LT.OR P0, PT, R9, RZ, P0 ;  /* 0x000000ff0900720c */ /* 0x000fe20000701670 */
[----:B--2---:R-:W-:Y:S02]  /*1500*/  FADD R0, R15, R0 ;  /* 0x000000000f007221 */ /* 0x004fe40000000000 */
[----:B------:R-:W-:Y:S08]  /*1510*/  F2F.F64.F32 R14, R8 ;  /* 0x00000008000e7310 */ /* 0x000ff00000201800 */
[----:B------:R-:W0:Y:S02]  /*1520*/  F2F.F64.F32 R10, R0 ;  /* 0x00000000000a7310 */ /* 0x000e240000201800 */
[----:B0-----:R-:W-:-:S10]  /*1530*/  DADD R12, R10, 0.5 ;  /* 0x3fe000000a0c7429 */ /* 0x001fd40000000000 */
[----:B------:R-:W0:Y:S02]  /*1540*/  FRND.F64.FLOOR R12, R12 ;  /* 0x0000000c000c7313 */ /* 0x000e240000305800 */
[----:B0-----:R-:W-:-:S10]  /*1550*/  DADD R10, R12, -1 ;  /* 0xbff000000c0a7429 */ /* 0x001fd40000000000 */
[----:B------:R-:W0:Y:S02]  /*1560*/  F2I.F64.TRUNC R10, R10 ;  /* 0x0000000a000a7311 */ /* 0x000e24000030d100 */
[----:B0-----:R-:W-:Y:S01]  /*1570*/  ISETP.GE.AND P1, PT, R10, UR7, PT ;  /* 0x000000070a007c0c */ /* 0x001fe2000bf26270 */
[----:B------:R-:W-:-:S03]  /*1580*/  UMOV UR7, 0x3f1a36e2 ;  /* 0x3f1a36e200077882 */ /* 0x000fc60000000000 */
[----:B------:R-:W-:-:S04]  /*1590*/  ISETP.LT.OR P1, PT, R10, RZ, P1 ;  /* 0x000000ff0a00720c */ /* 0x000fc80000f21670 */
[----:B------:R-:W-:-:S13]  /*15a0*/  PLOP3.LUT P0, PT, P0, P1, PT, 0xf8, 0x8f ;  /* 0x00000000008f781c */ /* 0x000fda0000703f70 */
[----:B------:R-:W-:-:S14]  /*15b0*/  DSETP.LT.OR P0, PT, R14, UR6, P0 ;  /* 0x000000060e007e2a */ /* 0x000fdc0008701400 */
[----:B------:R-:W-:Y:S05]  /*15c0*/  @P0 EXIT ;  /* 0x000000000000094d */ /* 0x000fea0003800000 */
[----:B------:R-:W0:Y:S08]  /*15d0*/  LDC.64 R12, c[0x0][0x398] ;  /* 0x0000e600ff0c7b82 */ /* 0x000e300000000a00 */
[----:B------:R-:W1:Y:S01]  /*15e0*/  LDC R17, c[0x0][0x3a0] ;  /* 0x0000e800ff117b82 */ /* 0x000e620000000800 */
[----:B0-----:R-:W2:Y:S01]  /*15f0*/  LDG.E R13, desc[UR8][R12.64] ;  /* 0x000000080c0d7981 */ /* 0x001ea2000c1e1900 */
[----:B------:R-:W-:Y:S01]  /*1600*/  BSSY.RECONVERGENT B0, `(.L_x_67) ;  /* 0x000000f000007945 */ /* 0x000fe20003800200 */
[----:B-1----:R-:W0:Y:S02]  /*1610*/  MUFU.RCP R11, R17 ;  /* 0x00000011000b7308 */ /* 0x002e240000001000 */
[----:B0-----:R-:W-:-:S04]  /*1620*/  FFMA R14, R11, -R17, 1 ;  /* 0x3f8000000b0e7423 */ /* 0x001fc80000000811 */
[----:B------:R-:W-:Y:S01]  /*1630*/  FFMA R11, R11, R14, R11 ;  /* 0x0000000e0b0b7223 */ /* 0x000fe2000000000b */
[----:B--2---:R-:W-:-:S04]  /*1640*/  FADD R0, R6, -R13 ;  /* 0x8000000d06007221 */ /* 0x004fc80000000000 */
[----:B------:R-:W0:Y:S01]  /*1650*/  FCHK P0, R0, R17 ;  /* 0x0000001100007302 */ /* 0x000e220000000000 */
[----:B------:R-:W-:-:S04]  /*1660*/  FFMA R14, R0, R11, RZ ;  /* 0x0000000b000e7223 */ /* 0x000fc800000000ff */
[----:B------:R-:W-:-:S04]  /*1670*/  FFMA R15, R14, -R17, R0 ;  /* 0x800000110e0f7223 */ /* 0x000fc80000000000 */
[----:B------:R-:W-:Y:S01]  /*1680*/  FFMA R11, R11, R15, R14 ;  /* 0x0000000f0b0b7223 */ /* 0x000fe2000000000e */
[----:B0-----:R-:W-:Y:S06]  /*1690*/  @!P0 BRA `(.L_x_68) ;  /* 0x0000000000148947 */ /* 0x001fec0003800000 */
[----:B------:R-:W0:Y:S01]  /*16a0*/  LDCU UR4, c[0x0][0x3a0] ;  /* 0x00007400ff0477ac */ /* 0x000e220008000800 */
[----:B------:R-:W-:Y:S01]  /*16b0*/  MOV R20, 0x16e0 ;  /* 0x000016e000147802 */ /* 0x000fe20000000f00 */
[----:B0-----:R-:W-:-:S07]  /*16c0*/  IMAD.U32 R13, RZ, RZ, UR4 ;  /* 0x00000004ff0d7e24 */ /* 0x001fce000f8e00ff */
[----:B------:R-:W-:Y:S05]  /*16d0*/  CALL.REL.NOINC `($__internal_5_$__cuda_sm3x_div_rn_noftz_f32_slowpath) ;  /* 0x0000004000fc7944 */ /* 0x000fea0003c00000 */
[----:B------:R-:W-:-:S07]  /*16e0*/  MOV R11, R0 ;  /* 0x00000000000b7202 */ /* 0x000fce0000000f00 */
.L_x_68:
[----:B------:R-:W-:Y:S05]  /*16f0*/  BSYNC.RECONVERGENT B0 ;  /* 0x0000000000007941 */ /* 0x000fea0003800200 */
.L_x_67:
[----:B------:R-:W0:Y:S08]  /*1700*/  LDC.64 R12, c[0x0][0x398] ;  /* 0x0000e600ff0c7b82 */ /* 0x000e300000000a00 */
[----:B------:R-:W1:Y:S01]  /*1710*/  LDC R17, c[0x0][0x3a0] ;  /* 0x0000e800ff117b82 */ /* 0x000e620000000800 */
[----:B0-----:R-:W2:Y:S01]  /*1720*/  LDG.E R12, desc[UR8][R12.64+0x4] ;  /* 0x000004080c0c7981 */ /* 0x001ea2000c1e1900 */
[----:B------:R-:W-:Y:S01]  /*1730*/  F2I.FLOOR.NTZ R11, R11 ;  /* 0x0000000b000b7305 */ /* 0x000fe20000207100 */
[----:B------:R-:W-:Y:S07]  /*1740*/  BSSY.RECONVERGENT B0, `(.L_x_69) ;  /* 0x0000010000007945 */ /* 0x000fee0003800200 */
        /* <DEDUP_REMOVED lines=10> */
[----:B------:R-:W-:Y:S01]  /*17f0*/  IMAD.MOV.U32 R0, RZ, RZ, R18 ;  /* 0x000000ffff007224 */ /* 0x000fe200078e0012 */
[----:B------:R-:W-:Y:S02]  /*1800*/  MOV R20, 0x1830 ;  /* 0x0000183000147802 */ /* 0x000fe40000000f00 */
[----:B0-----:R-:W-:-:S07]  /*1810*/  MOV R13, UR4 ;  /* 0x00000004000d7c02 */ /* 0x001fce0008000f00 */
[----:B------:R-:W-:Y:S05]  /*1820*/  CALL.REL.NOINC `($__internal_5_$__cuda_sm3x_div_rn_noftz_f32_slowpath) ;  /* 0x0000004000a87944 */ /* 0x000fea0003c00000 */
[----:B------:R-:W-:-:S07]  /*1830*/  IMAD.MOV.U32 R16, RZ, RZ, R0 ;  /* 0x000000ffff107224 */ /* 0x000fce00078e0000 */
.L_x_70:
[----:B------:R-:W-:Y:S05]  /*1840*/  BSYNC.RECONVERGENT B0 ;  /* 0x0000000000007941 */ /* 0x000fea0003800200 */
.L_x_69:
        /* <DEDUP_REMOVED lines=15> */
[----:B------:R-:W-:Y:S02]  /*1940*/  MOV R0, R20 ;  /* 0x0000001400007202 */ /* 0x000fe40000000f00 */
[----:B------:R-:W-:Y:S01]  /*1950*/  MOV R20, 0x1980 ;  /* 0x0000198000147802 */ /* 0x000fe20000000f00 */
[----:B0-----:R-:W-:-:S07]  /*1960*/  IMAD.U32 R13, RZ, RZ, UR4 ;  /* 0x00000004ff0d7e24 */ /* 0x001fce000f8e00ff */
[----:B------:R-:W-:Y:S05]  /*1970*/  CALL.REL.NOINC `($__internal_5_$__cuda_sm3x_div_rn_noftz_f32_slowpath) ;  /* 0x0000004000547944 */ /* 0x000fea0003c00000 */
[----:B------:R-:W-:-:S07]  /*1980*/  MOV R13, R0 ;  /* 0x00000000000d7202 */ /* 0x000fce0000000f00 */
.L_x_72:
[----:B------:R-:W-:Y:S05]  /*1990*/  BSYNC.RECONVERGENT B0 ;  /* 0x0000000000007941 */ /* 0x000fea0003800200 */
.L_x_71:
[----:B------:R-:W-:-:S13]  /*19a0*/  ISETP.GE.AND P0, PT, R11, RZ, PT ;  /* 0x000000ff0b00720c */ /* 0x000fda0003f06270 */
[----:B------:R-:W0:Y:S02]  /*19b0*/  @P0 LDC.64 R14, c[0x0][0x3a8] ;  /* 0x0000ea00ff0e0b82 */ /* 0x000e240000000a00 */
[----:B0-----:R-:W2:Y:S01]  /*19c0*/  @P0 LDG.E R14, desc[UR8][R14.64] ;  /* 0x000000080e0e0981 */ /* 0x001ea2000c1e1900 */
[----:B------:R-:W0:Y:S01]  /*19d0*/  F2I.FLOOR.NTZ R13, R13 ;  /* 0x0000000d000d7305 */ /* 0x000e220000207100 */
[----:B------:R-:W-:Y:S01]  /*19e0*/  BSSY.RECONVERGENT B0, `(.L_x_73) ;  /* 0x0000008000007945 */ /* 0x000fe20003800200 */
[----:B--2---:R-:W-:-:S04]  /*19f0*/  ISETP.GT.U32.OR P0, PT, R11, R14, !P0 ;  /* 0x0000000e0b00720c */ /* 0x004fc80004704470 */
[----:B------:R-:W-:Y:S02]  /*1a00*/  ISETP.LT.OR P1, PT, R12, RZ, P0 ;  /* 0x000000ff0c00720c */ /* 0x000fe40000721670 */
[----:B------:R-:W-:-:S11]  /*1a10*/  PLOP3.LUT P0, PT, PT, PT, PT, 0x80, 0x8 ;  /* 0x000000000008781c */ /* 0x000fd60003f0f070 */
[----:B0-----:R-:W-:Y:S05]  /*1a20*/  @P1 BRA `(.L_x_74) ;  /* 0x00000000000c1947 */ /* 0x001fea0003800000 */
[----:B------:R-:W0:Y:S02]  /*1a30*/  LDC.64 R14, c[0x0][0x3a8] ;  /* 0x0000ea00ff0e7b82 */ /* 0x000e240000000a00 */
[----:B0-----:R-:W2:Y:S02]  /*1a40*/  LDG.E R15, desc[UR8][R14.64+0x4] ;  /* 0x000004080e0f7981 */ /* 0x001ea4000c1e1900 */
[----:B--2---:R-:W-:-:S13]  /*1a50*/  ISETP.GT.U32.AND P0, PT, R12, R15, PT ;  /* 0x0000000f0c00720c */ /* 0x004fda0003f04070 */
.L_x_74:
[----:B------:R-:W-:Y:S05]  /*1a60*/  BSYNC.RECONVERGENT B0 ;  /* 0x0000000000007941 */ /* 0x000fea0003800200 */
.L_x_73:
[----:B------:R-:W-:-:S13]  /*1a70*/  ISETP.LT.OR P0, PT, R13, RZ, P0 ;  /* 0x000000ff0d00720c */ /* 0x000fda0000701670 */
[----:B------:R-:W-:Y:S05]  /*1a80*/  @P0 EXIT ;  /* 0x000000000000094d */ /* 0x000fea0003800000 */
[----:B------:R-:W0:Y:S02]  /*1a90*/  LDC.64 R22, c[0x0][0x3a8] ;  /* 0x0000ea00ff167b82 */ /* 0x000e240000000a00 */
[----:B0-----:R-:W2:Y:S02]  /*1aa0*/  LDG.E R14, desc[UR8][R22.64+0x8] ;  /* 0x00000808160e7981 */ /* 0x001ea4000c1e1900 */
[----:B--2---:R-:W-:-:S13]  /*1ab0*/  ISETP.GT.U32.AND P0, PT, R13, R14, PT ;  /* 0x0000000e0d00720c */ /* 0x004fda0003f04070 */
[----:B------:R-:W-:Y:S05]  /*1ac0*/  @P0 EXIT ;  /* 0x000000000000094d */ /* 0x000fea0003800000 */
[----:B------:R-:W2:Y:S01]  /*1ad0*/  LDG.E R15, desc[UR8][R22.64+0x4] ;  /* 0x00000408160f7981 */ /* 0x000ea2000c1e1900 */
[----:B------:R-:W0:Y:S01]  /*1ae0*/  LDC.64 R20, c[0x0][0x3b8] ;  /* 0x0000ee00ff147b82 */ /* 0x000e220000000a00 */
[----:B------:R-:W1:Y:S02]  /*1af0*/  LDCU.64 UR6, c[0x0][0x3c0] ;  /* 0x00007800ff0677ac */ /* 0x000e640008000a00 */
[----:B------:R3:W5:Y:S01]  /*1b00*/  LDG.E R16, desc[UR8][R22.64] ;  /* 0x0000000816107981 */ /* 0x000762000c1e1900 */
[----:B--2---:R-:W-:-:S04]  /*1b10*/  IMAD R0, R11, R15, R12 ;  /* 0x0000000f0b007224 */ /* 0x004fc800078e020c */
[----:B------:R-:W-:-:S04]  /*1b20*/  IMAD R0, R14, R0, R13 ;  /* 0x000000000e007224 */ /* 0x000fc800078e020d */
[----:B------:R-:W-:-:S04]  /*1b30*/  IMAD.SHL.U32 R17, R0, 0x2, RZ ;  /* 0x0000000200117824 */ /* 0x000fc800078e00ff */
[----:B0-----:R-:W-:-:S06]  /*1b40*/  IMAD.WIDE R20, R17, 0x4, R20 ;  /* 0x0000000411147825 */ /* 0x001fcc00078e0214 */
[----:B------:R-:W2:Y:S01]  /*1b50*/  LDG.E R20, desc[UR8][R20.64] ;  /* 0x0000000814147981 */ /* 0x000ea2000c1e1900 */
[----:B------:R-:W-:Y:S01]  /*1b60*/  DADD R24, R24, R24 ;  /* 0x0000000018187229 */ /* 0x000fe20000000018 */
[----:B------:R-:W-:Y:S01]  /*1b70*/  BSSY.RECONVERGENT B6, `(.L_x_75) ;  /* 0x00001e9000067945 */ /* 0x000fe20003800200 */
[----:B-1----:R-:W-:Y:S01]  /*1b80*/  UIADD3 UR4, UP0, UPT, UR6, 0x8, URZ ;  /* 0x0000000806047890 */ /* 0x002fe2000ff1e0ff */
[----:B------:R-:W-:Y:S01]  /*1b90*/  MOV R0, 0x41a0cccd ;  /* 0x41a0cccd00007802 */ /* 0x000fe20000000f00 */
[----:B------:R-:W-:Y:S02]  /*1ba0*/  IMAD.MOV.U32 R17, RZ, RZ, RZ ;  /* 0x000000ffff117224 */ /* 0x000fe400078e00ff */
[----:B------:R-:W-:Y:S01]  /*1bb0*/  UIADD3.X UR6, UPT, UPT, URZ, UR7, URZ, UP0, !UPT ;  /* 0x00000007ff067290 */ /* 0x000fe200087fe4ff */
[----:B--2---:R-:W-:-:S04]  /*1bc0*/  ISETP.NE.AND P0, PT, R20, RZ, PT ;  /* 0x000000ff1400720c */ /* 0x004fc80003f05270 */
[----:B---3--:R-:W-:-:S09]  /*1bd0*/  SEL R18, RZ, 0x1, P0 ;  /* 0x00000001ff127807 */ /* 0x008fd20000000000 */
.L_x_126:
[C---:B------:R-:W-:Y:S01]  /*1be0*/  IADD3 R19, PT, PT, R11.reuse, 0x1, R18 ;  /* 0x000000010b137810 */ /* 0x040fe20007ffe012 */
[----:B------:R-:W-:Y:S01]  /*1bf0*/  BSSY.RECONVERGENT B5, `(.L_x_76) ;  /* 0x00001dc000057945 */ /* 0x000fe20003800200 */
[----:B------:R-:W-:Y:S02]  /*1c00*/  VIADDMNMX R22, R11, -R18, RZ, !PT ;  /* 0x800000120b167246 */ /* 0x000fe400078001ff */
[----:B-----5:R-:W-:Y:S02]  /*1c10*/  VIMNMX R19, PT, PT, R16, R19, PT ;  /* 0x0000001310137248 */ /* 0x020fe40003fe0100 */
[----:B------:R-:W-:Y:S02]  /*1c20*/  MOV R20, 0xffffffff ;  /* 0xffffffff00147802 */ /* 0x000fe40000000f00 */
[----:B------:R-:W-:-:S13]  /*1c30*/  ISETP.GE.AND P0, PT, R22, R19, PT ;  /* 0x000000131600720c */ /* 0x000fda0003f06270 */
[----:B------:R-:W-:Y:S05]  /*1c40*/  @P0 BRA `(.L_x_77) ;  /* 0x0000001c00580947 */ /* 0x000fea0003800000 */
[C-C-:B------:R-:W-:Y:S01]  /*1c50*/  IADD3 R36, PT, PT, R12.reuse, 0x1, R18.reuse ;  /* 0x000000010c247810 */ /* 0x140fe20007ffe012 */
[----:B------:R-:W-:Y:S01]  /*1c60*/  IMAD.MOV.U32 R20, RZ, RZ, -0x1 ;  /* 0xffffffffff147424 */ /* 0x000fe200078e00ff */
[C---:B------:R-:W-:Y:S02]  /*1c70*/  IADD3 R27, PT, PT, R13.reuse, 0x1, R18 ;  /* 0x000000010d1b7810 */ /* 0x040fe40007ffe012 */
[-C--:B------:R-:W-:Y:S02]  /*1c80*/  VIADDMNMX R21, R12, -R18.reuse, RZ, !PT ;  /* 0x800000120c157246 */ /* 0x080fe400078001ff */
[----:B------:R-:W-:Y:S02]  /*1c90*/  VIADDMNMX R23, R13, -R18, RZ, !PT ;  /* 0x800000120d177246 */ /* 0x000fe400078001ff */
[----:B------:R-:W-:Y:S02]  /*1ca0*/  VIMNMX R36, PT, PT, R15, R36, PT ;  /* 0x000000240f247248 */ /* 0x000fe40003fe0100 */
[----:B------:R-:W-:-:S07]  /*1cb0*/  VIMNMX R38, PT, PT, R14, R27, PT ;  /* 0x0000001b0e267248 */ /* 0x000fce0003fe0100 */
.L_x_125:
[----:B------:R-:W-:Y:S01]  /*1cc0*/  ISETP.GE.AND P0, PT, R21, R36, PT ;  /* 0x000000241500720c */ /* 0x000fe20003f06270 */
[----:B------:R-:W-:-:S12]  /*1cd0*/  BSSY.RECONVERGENT B4, `(.L_x_78) ;  /* 0x00001ca000047945 */ /* 0x000fd80003800200 */
[----:B------:R-:W-:Y:S05]  /*1ce0*/  @P0 BRA `(.L_x_79) ;  /* 0x0000001c00200947 */ /* 0x000fea0003800000 */
[----:B------:R-:W-:-:S07]  /*1cf0*/  MOV R37, R21 ;  /* 0x0000001500257202 */ /* 0x000fce0000000f00 */
.L_x_124:
[----:B------:R-:W-:Y:S01]  /*1d00*/  ISETP.GE.AND P0, PT, R23, R38, PT ;  /* 0x000000261700720c */ /* 0x000fe20003f06270 */
[----:B------:R-:W-:-:S12]  /*1d10*/  BSSY.RECONVERGENT B3, `(.L_x_80) ;  /* 0x00001c2000037945 */ /* 0x000fd80003800200 */
[----:B------:R-:W-:Y:S05]  /*1d20*/  @P0 BRA `(.L_x_81) ;  /* 0x0000001c00000947 */ /* 0x000fea0003800000 */
[----:B------:R-:W-:Y:S02]  /*1d30*/  IMAD R27, R15, R22, R37 ;  /* 0x000000160f1b7224 */ /* 0x000fe400078e0225 */
[----:B------:R-:W-:Y:S02]  /*1d40*/  IMAD.MOV.U32 R39, RZ, RZ, R23 ;  /* 0x000000ffff277224 */ /* 0x000fe400078e0017 */
[----:B------:R-:W-:-:S07]  /*1d50*/  IMAD R40, R14, R27, RZ ;  /* 0x0000001b0e287224 */ /* 0x000fce00078e02ff */
.L_x_123:
[----:B------:R-:W0:Y:S01]  /*1d60*/  LDC.64 R26, c[0x0][0x3b8] ;  /* 0x0000ee00ff1a7b82 */ /* 0x000e220000000a00 */
[----:B------:R-:W-:-:S05]  /*1d70*/  IADD3 R28, PT, PT, R40, R39, RZ ;  /* 0x00000027281c7210 */ /* 0x000fca0007ffe0ff */
[----:B------:R-:W-:-:S04]  /*1d80*/  IMAD.SHL.U32 R29, R28, 0x2, RZ ;  /* 0x000000021c1d7824 */ /* 0x000fc800078e00ff */
[----:B0-----:R-:W-:-:S05]  /*1d90*/  IMAD.WIDE.U32 R26, R29, 0x4, R26 ;  /* 0x000000041d1a7825 */ /* 0x001fca00078e001a */
[----:B------:R-:W2:Y:S04]  /*1da0*/  LDG.E R41, desc[UR8][R26.64] ;  /* 0x000000081a297981 */ /* 0x000ea8000c1e1900 */
[----:B------:R-:W3:Y:S01]  /*1db0*/  LDG.E R28, desc[UR8][R26.64+0x4] ;  /* 0x000004081a1c7981 */ /* 0x000ee2000c1e1900 */
[----:B------:R-:W-:Y:S01]  /*1dc0*/  IADD3 R39, PT, PT, R39, 0x1, RZ ;  /* 0x0000000127277810 */ /* 0x000fe20007ffe0ff */
[----:B------:R-:W-:Y:S03]  /*1dd0*/  BSSY.RECONVERGENT B2, `(.L_x_82) ;  /* 0x00001b4000027945 */ /* 0x000fe60003800200 */
[----:B------:R-:W-:Y:S01]  /*1de0*/  ISETP.GE.AND P0, PT, R39, R38, PT ;  /* 0x000000262700720c */ /* 0x000fe20003f06270 */
[----:B--2---:R-:W-:Y:S01]  /*1df0*/  VIADD R43, R41, 0xffffffff ;  /* 0xffffffff292b7836 */ /* 0x004fe20000000000 */
[----:B---3--:R-:W-:-:S04]  /*1e00*/  IADD3 R28, PT, PT, R28, -0x1, RZ ;  /* 0xffffffff1c1c7810 */ /* 0x008fc80007ffe0ff */
[----:B------:R-:W-:-:S13]  /*1e10*/  ISETP.GE.U32.AND P1, PT, R43, R28, PT ;  /* 0x0000001c2b00720c */ /* 0x000fda0003f26070 */
[----:B------:R-:W-:Y:S05]  /*1e20*/  @P1 BRA `(.L_x_83) ;  /* 0x0000001800b81947 */ /* 0x000fea0003800000 */
[----:B------:R-:W-:Y:S01]  /*1e30*/  VIMNMX.U32 R26, PT, PT, R28, R41, !PT ;  /* 0x000000291c1a7248 */ /* 0x000fe20007fe0000 */
[----:B------:R-:W-:Y:S04]  /*1e40*/  BSSY.RECONVERGENT B1, `(.L_x_84) ;  /* 0x00000f6000017945 */ /* 0x000fe80003800200 */
[----:B------:R-:W-:-:S05]  /*1e50*/  IMAD.IADD R26, R26, 0x1, -R41 ;  /* 0x000000011a1a7824 */ /* 0x000fca00078e0a29 */
[C---:B------:R-:W-:Y:S02]  /*1e60*/  ISETP.GE.U32.AND P1, PT, R26.reuse, 0x3, PT ;  /* 0x000000031a00780c */ /* 0x040fe40003f26070 */
[----:B------:R-:W-:-:S04]  /*1e70*/  IADD3 R42, PT, PT, R26, 0x1, RZ ;  /* 0x000000011a2a7810 */ /* 0x000fc80007ffe0ff */
[----:B------:R-:W-:-:S07]  /*1e80*/  LOP3.LUT R44, R42, 0x3, RZ, 0xc0, !PT ;  /* 0x000000032a2c7812 */ /* 0x000fce00078ec0ff */
[----:B------:R-:W-:Y:S05]  /*1e90*/  @!P1 BRA `(.L_x_85) ;  /* 0x0000000c00c09947 */ /* 0x000fea0003800000 */
[----:B------:R-:W-:Y:S01]  /*1ea0*/  LOP3.LUT R45, R42, 0xfffffffc, RZ, 0xc0, !PT ;  /* 0xfffffffc2a2d7812 */ /* 0x000fe200078ec0ff */
[----:B------:R-:W-:Y:S04]  /*1eb0*/  BSSY.RECONVERGENT B0, `(.L_x_86) ;  /* 0x00000ed000007945 */ /* 0x000fe80003800200 */
[----:B------:R-:W-:-:S07]  /*1ec0*/  IMAD.MOV R45, RZ, RZ, -R45 ;  /* 0x000000ffff2d7224 */ /* 0x000fce00078e0a2d */
.L_x_107:
[----:B------:R-:W-:Y:S01]  /*1ed0*/  MOV R26, UR4 ;  /* 0x00000004001a7c02 */ /* 0x000fe20008000f00 */
[----:B------:R-:W-:Y:S01]  /*1ee0*/  IMAD.U32 R27, RZ, RZ, UR6 ;  /* 0x00000006ff1b7e24 */ /* 0x000fe2000f8e00ff */
[----:B------:R-:W0:Y:S03]  /*1ef0*/  LDC.64 R28, c[0x0][0x3c8] ;  /* 0x0000f200ff1c7b82 */ /* 0x000e260000000a00 */
[----:B------:R-:W-:-:S05]  /*1f00*/  IMAD.WIDE R26, R43, 0x4, R26 ;  /* 0x000000042b1a7825 */ /* 0x000fca00078e021a */
[----:B------:R-:W2:Y:S02]  /*1f10*/  LDG.E R34, desc[UR8][R26.64+-0x8] ;  /* 0xfffff8081a227981 */ /* 0x000ea4000c1e1900 */
[----:B--2---:R-:W-:-:S04]  /*1f20*/  IMAD R31, R34, 0x3, RZ ;  /* 0x00000003221f7824 */ /* 0x004fc800078e02ff */
[C---:B0-----:R-:W-:Y:S01]  /*1f30*/  IMAD.WIDE.U32 R46, R31.reuse, 0x4, R28 ;  /* 0x000000041f2e7825 */ /* 0x041fe200078e001c */
[----:B------:R-:W-:-:S04]  /*1f40*/  IADD3 R33, PT, PT, R31, 0x1, RZ ;  /* 0x000000011f217810 */ /* 0x000fc80007ffe0ff */
[----:B------:R-:W2:Y:S01]  /*1f50*/  LDG.E R35, desc[UR8][R46.64] ;  /* 0x000000082e237981 */ /* 0x000ea2000c1e1900 */
[----:B------:R-:W-:-:S06]  /*1f60*/  IMAD.WIDE.U32 R32, R33, 0x4, R28 ;  /* 0x0000000421207825 */ /* 0x000fcc00078e001c */
[----:B------:R-:W3:Y:S01]  /*1f70*/  LDG.E R32, desc[UR8][R32.64] ;  /* 0x0000000820207981 */ /* 0x000ee2000c1e1900 */
[----:B------:R-:W-:-:S04]  /*1f80*/  VIADD R49, R31, 0x2 ;  /* 0x000000021f317836 */ /* 0x000fc80000000000 */
[----:B------:R-:W-:-:S06]  /*1f90*/  IMAD.WIDE.U32 R48, R49, 0x4, R28 ;  /* 0x0000000431307825 */ /* 0x000fcc00078e001c */
[----:B------:R-:W4:Y:S01]  /*1fa0*/  LDG.E R48, desc[UR8][R48.64] ;  /* 0x0000000830307981 */ /* 0x000f22000c1e1900 */
[----:B------:R-:W-:Y:S01]  /*1fb0*/  IADD3 R45, PT, PT, R45, 0x4, RZ ;  /* 0x000000042d2d7810 */ /* 0x000fe20007ffe0ff */
[----:B------:R-:W-:Y:S01]  /*1fc0*/  BSSY.RECONVERGENT B7, `(.L_x_87) ;  /* 0x000002e000077945 */ /* 0x000fe20003800200 */
[----:B--2---:R-:W-:-:S04]  /*1fd0*/  FADD R35, R6, -R35 ;  /* 0x8000002306237221 */ /* 0x004fc80000000000 */
[----:B------:R-:W0:Y:S01]  /*1fe0*/  F2F.F64.F32 R28, |R35| ;  /* 0x40000023001c7310 */ /* 0x000e220000201800 */
[----:B---3--:R-:W-:-:S07]  /*1ff0*/  FADD R50, R5, -R32 ;  /* 0x8000002005327221 */ /* 0x008fce0000000000 */
[----:B------:R-:W1:Y:S01]  /*2000*/  F2F.F64.F32 R30, |R50| ;  /* 0x40000032001e7310 */ /* 0x000e620000201800 */
[----:B----4-:R-:W-:Y:S01]  /*2010*/  FADD R46, R7, -R48 ;  /* 0x80000030072e7221 */ /* 0x010fe20000000000 */
[----:B0-----:R-:W-:Y:S01]  /*2020*/  IMAD.MOV.U32 R32, RZ, RZ, R29 ;  /* 0x000000ffff207224 */ /* 0x001fe200078e001d */
[----:B------:R-:W-:Y:S01]  /*2030*/  MOV R47, R28 ;  /* 0x0000001c002f7202 */ /* 0x000fe20000000f00 */
[----:B-1----:R-:W-:Y:S01]  /*2040*/  DSETP.MIN.AND P1, P2, R28, R30, PT ;  /* 0x0000001e1c00722a */ /* 0x002fe20003a20000 */
[----:B------:R-:W-:-:S03]  /*2050*/  MOV R52, R30 ;  /* 0x0000001e00347202 */ /* 0x000fc60000000f00 */
[----:B------:R-:W0:Y:S02]  /*2060*/  F2F.F64.F32 R28, |R46| ;  /* 0x4000002e001c7310 */ /* 0x000e240000201800 */
[----:B------:R-:W-:Y:S02]  /*2070*/  FSEL R33, R32, R31, P1 ;  /* 0x0000001f20217208 */ /* 0x000fe40000800000 */
[----:B------:R-:W-:-:S06]  /*2080*/  SEL R30, R47, R52, P1 ;  /* 0x000000342f1e7207 */ /* 0x000fcc0000800000 */
[----:B------:R-:W-:-:S05]  /*2090*/  @P2 LOP3.LUT R33, R31, 0x80000, RZ, 0xfc, !PT ;  /* 0x000800001f212812 */ /* 0x000fca00078efcff */
[----:B------:R-:W-:Y:S01]  /*20a0*/  IMAD.MOV.U32 R31, RZ, RZ, R33 ;  /* 0x000000ffff1f7224 */ /* 0x000fe200078e0021 */
[----:B0-----:R-:W-:-:S05]  /*20b0*/  MOV R33, R28 ;  /* 0x0000001c00217202 */ /* 0x001fca0000000f00 */
[----:B------:R-:W-:Y:S01]  /*20c0*/  DSETP.MIN.AND P1, P2, R30, R28, PT ;  /* 0x0000001c1e00722a */ /* 0x000fe20003a20000 */
[----:B------:R-:W-:-:S05]  /*20d0*/  IMAD.MOV.U32 R28, RZ, RZ, R31 ;  /* 0x000000ffff1c7224 */ /* 0x000fca00078e001f */
[----:B------:R-:W-:Y:S02]  /*20e0*/  FSEL R47, R28, R29, P1 ;  /* 0x0000001d1c2f7208 */ /* 0x000fe40000800000 */
[----:B------:R-:W-:Y:S02]  /*20f0*/  SEL R28, R30, R33, P1 ;  /* 0x000000211e1c7207 */ /* 0x000fe40000800000 */
[----:B------:R-:W-:-:S04]  /*2100*/  ISETP.NE.AND P1, PT, R45, RZ, PT ;  /* 0x000000ff2d00720c */ /* 0x000fc80003f25270 */
[----:B------:R-:W-:-:S05]  /*2110*/  @P2 LOP3.LUT R47, R29, 0x80000, RZ, 0xfc, !PT ;  /* 0x000800001d2f2812 */ /* 0x000fca00078efcff */
[----:B------:R-:W-:-:S06]  /*2120*/  IMAD.MOV.U32 R29, RZ, RZ, R47 ;  /* 0x000000ffff1d7224 */ /* 0x000fcc00078e002f */
[----:B------:R-:W-:-:S14]  /*2130*/  DSETP.GEU.AND P2, PT, R28, R24, PT ;  /* 0x000000181c00722a */ /* 0x000fdc0003f4e000 */
[----:B------:R-:W-:Y:S05]  /*2140*/  @P2 BRA `(.L_x_88) ;  /* 0x0000000000542947 */ /* 0x000fea0003800000 */
[----:B------:R-:W-:Y:S01]  /*2150*/  FMUL R50, R50, R50 ;  /* 0x0000003232327220 */ /* 0x000fe20000400000 */
[----:B------:R-:W-:Y:S03]  /*2160*/  BSSY.RECONVERGENT B8, `(.L_x_89) ;  /* 0x000000f000087945 */ /* 0x000fe60003800200 */
[----:B------:R-:W-:-:S04]  /*2170*/  FFMA R35, |R35|, |R35|, R50 ;  /* 0x4000002323237223 */ /* 0x000fc80000000232 */
[----:B------:R-:W-:-:S04]  /*2180*/  FFMA R28, |R46|, |R46|, R35 ;  /* 0x4000002e2e1c7223 */ /* 0x000fc80000000223 */
[----:B------:R0:W1:Y:S01]  /*2190*/  MUFU.RSQ R31, R28 ;  /* 0x0000001c001f7308 */ /* 0x0000620000001400 */
[----:B------:R-:W-:-:S04]  /*21a0*/  IADD3 R29, PT, PT, R28, -0xd000000, RZ ;  /* 0xf30000001c1d7810 */ /* 0x000fc80007ffe0ff */
[----:B------:R-:W-:-:S13]  /*21b0*/  ISETP.GT.U32.AND P2, PT, R29, 0x727fffff, PT ;  /* 0x727fffff1d00780c */ /* 0x000fda0003f44070 */
[----:B01----:R-:W-:Y:S05]  /*21c0*/  @!P2 BRA `(.L_x_90) ;  /* 0x000000000010a947 */ /* 0x003fea0003800000 */
[----:B------:R-:W-:-:S07]  /*21d0*/  MOV R30, 0x21f0 ;  /* 0x000021f0001e7802 */ /* 0x000fce0000000f00 */
[----:B------:R-:W-:Y:S05]  /*21e0*/  CALL.REL.NOINC `($__internal_4_$__cuda_sm20_sqrt_rn_f32_slowpath) ;  /* 0x0000003400e07944 */ /* 0x000fea0003c00000 */
[----:B------:R-:W-:Y:S01]  /*21f0*/  IMAD.MOV.U32 R29, RZ, RZ, R31 ;  /* 0x000000ffff1d7224 */ /* 0x000fe200078e001f */
[----:B------:R-:W-:Y:S06]  /*2200*/  BRA `(.L_x_91) ;  /* 0x0000000000107947 */ /* 0x000fec0003800000 */
.L_x_90:
[----:B------:R-:W-:Y:S01]  /*2210*/  FMUL.FTZ R29, R28, R31 ;  /* 0x0000001f1c1d7220 */ /* 0x000fe20000410000 */
[----:B------:R-:W-:-:S03]  /*2220*/  FMUL.FTZ R30, R31, 0.5 ;  /* 0x3f0000001f1e7820 */ /* 0x000fc60000410000 */
[----:B------:R-:W-:-:S04]  /*2230*/  FFMA R28, -R29, R29, R28 ;  /* 0x0000001d1d1c7223 */ /* 0x000fc8000000011c */
[----:B------:R-:W-:-:S07]  /*2240*/  FFMA R29, R28, R30, R29 ;  /* 0x0000001e1c1d7223 */ /* 0x000fce000000001d */
.L_x_91:
[----:B------:R-:W-:Y:S05]  /*2250*/  BSYNC.RECONVERGENT B8 ;  /* 0x0000000000087941 */ /* 0x000fea0003800200 */
.L_x_89:
[----:B------:R-:W-:-:S04]  /*2260*/  FSETP.GEU.AND P2, PT, R29, R0, PT ;  /* 0x000000001d00720b */ /* 0x000fc80003f4e000 */
[----:B------:R-:W-:Y:S02]  /*2270*/  FSEL R0, R29, R0, !P2 ;  /* 0x000000001d007208 */ /* 0x000fe40005000000 */
[----:B------:R-:W-:Y:S02]  /*2280*/  SEL R17, R34, R17, !P2 ;  /* 0x0000001122117207 */ /* 0x000fe40005000000 */
[----:B------:R-:W-:-:S07]  /*2290*/  SEL R20, R20, 0x1, P2 ;  /* 0x0000000114147807 */ /* 0x000fce0001000000 */
.L_x_88:
[----:B------:R-:W-:Y:S05]  /*22a0*/  BSYNC.RECONVERGENT B7 ;  /* 0x0000000000077941 */ /* 0x000fea0003800200 */
.L_x_87:
[----:B------:R-:W2:Y:S01]  /*22b0*/  LDG.E R34, desc[UR8][R26.64+-0x4] ;  /* 0xfffffc081a227981 */ /* 0x000ea2000c1e1900 */
[----:B------:R-:W0:Y:S01]  /*22c0*/  LDC.64 R28, c[0x0][0x3c8] ;  /* 0x0000f200ff1c7b82 */ /* 0x000e220000000a00 */
        /* <DEDUP_REMOVED lines=28> */
[----:B------:R-:W-:-:S06]  /*2490*/  SEL R28, R30, R33, P2 ;  /* 0x000000211e1c7207 */ /* 0x000fcc0001000000 */
[----:B------:R-:W-:-:S04]  /*24a0*/  @P3 LOP3.LUT R47, R29, 0x80000, RZ, 0xfc, !PT ;  /* 0x000800001d2f3812 */ /* 0x000fc800078efcff */
[----:B------:R-:W-:-:S06]  /*24b0*/  MOV R29, R47 ;  /* 0x0000002f001d7202 */ /* 0x000fcc0000000f00 */
[----:B------:R-:W-:-:S14]  /*24c0*/  DSETP.GEU.AND P2, PT, R28, R24, PT ;  /* 0x000000181c00722a */ /* 0x000fdc0003f4e000 */
[----:B------:R-:W-:Y:S05]  /*24d0*/  @P2 BRA `(.L_x_93) ;  /* 0x0000000000542947 */ /* 0x000fea0003800000 */
[----:B------:R-:W-:Y:S01]  /*24e0*/  FMUL R50, R50, R50 ;  /* 0x0000003232327220 */ /* 0x000fe20000400000 */
[----:B------:R-:W-:Y:S03]  /*24f0*/  BSSY.RECONVERGENT B8, `(.L_x_94) ;  /* 0x000000f000087945 */ /* 0x000fe60003800200 */
[----:B------:R-:W-:-:S04]  /*2500*/  FFMA R35, |R35|, |R35|, R50 ;  /* 0x4000002323237223 */ /* 0x000fc80000000232 */
[----:B------:R-:W-:-:S04]  /*2510*/  FFMA R28, |R46|, |R46|, R35 ;  /* 0x4000002e2e1c7223 */ /* 0x000fc80000000223 */
[----:B------:R-:W-:Y:S01]  /*2520*/  VIADD R29, R28, 0xf3000000 ;  /* 0xf30000001c1d7836 */ /* 0x000fe20000000000 */
[----:B------:R0:W1:Y:S04]  /*2530*/  MUFU.RSQ R31, R28 ;  /* 0x0000001c001f7308 */ /* 0x0000680000001400 */
[----:B------:R-:W-:-:S13]  /*2540*/  ISETP.GT.U32.AND P2, PT, R29, 0x727fffff, PT ;  /* 0x727fffff1d00780c */ /* 0x000fda0003f44070 */
[----:B01----:R-:W-:Y:S05]  /*2550*/  @!P2 BRA `(.L_x_95) ;  /* 0x000000000010a947 */ /* 0x003fea0003800000 */
[----:B------:R-:W-:-:S07]  /*2560*/  MOV R30, 0x2580 ;  /* 0x00002580001e7802 */ /* 0x000fce0000000f00 */
[----:B------:R-:W-:Y:S05]  /*2570*/  CALL.REL.NOINC `($__internal_4_$__cuda_sm20_sqrt_rn_f32_slowpath) ;  /* 0x0000003000fc7944 */ /* 0x000fea0003c00000 */
[----:B------:R-:W-:Y:S01]  /*2580*/  MOV R29, R31 ;  /* 0x0000001f001d7202 */ /* 0x000fe20000000f00 */
[----:B------:R-:W-:Y:S06]  /*2590*/  BRA `(.L_x_96) ;  /* 0x0000000000107947 */ /* 0x000fec0003800000 */
.L_x_95:
[----:B------:R-:W-:Y:S01]  /*25a0*/  FMUL.FTZ R29, R28, R31 ;  /* 0x0000001f1c1d7220 */ /* 0x000fe20000410000 */
[----:B------:R-:W-:-:S03]  /*25b0*/  FMUL.FTZ R30, R31, 0.5 ;  /* 0x3f0000001f1e7820 */ /* 0x000fc60000410000 */
[----:B------:R-:W-:-:S04]  /*25c0*/  FFMA R28, -R29, R29, R28 ;  /* 0x0000001d1d1c7223 */ /* 0x000fc8000000011c */
[----:B------:R-:W-:-:S07]  /*25d0*/  FFMA R29, R28, R30, R29 ;  /* 0x0000001e1c1d7223 */ /* 0x000fce000000001d */
.L_x_96:
[----:B------:R-:W-:Y:S05]  /*25e0*/  BSYNC.RECONVERGENT B8 ;  /* 0x0000000000087941 */ /* 0x000fea0003800200 */
.L_x_94:
[----:B------:R-:W-:-:S04]  /*25f0*/  FSETP.GEU.AND P2, PT, R29, R0, PT ;  /* 0x000000001d00720b */ /* 0x000fc80003f4e000 */
[----:B------:R-:W-:Y:S02]  /*2600*/  FSEL R0, R29, R0, !P2 ;  /* 0x000000001d007208 */ /* 0x000fe40005000000 */
[----:B------:R-:W-:Y:S02]  /*2610*/  SEL R17, R34, R17, !P2 ;  /* 0x0000001122117207 */ /* 0x000fe40005000000 */
[----:B------:R-:W-:-:S07]  /*2620*/  SEL R20, R20, 0x1, P2 ;  /* 0x0000000114147807 */ /* 0x000fce0001000000 */
.L_x_93:
[----:B------:R-:W-:Y:S05]  /*2630*/  BSYNC.RECONVERGENT B7 ;  /* 0x0000000000077941 */ /* 0x000fea0003800200 */
.L_x_92:
[----:B------:R-:W2:Y:S01]  /*2640*/  LDG.E R46, desc[UR8][R26.64] ;  /* 0x000000081a2e7981 */ /* 0x000ea2000c1e1900 */
[----:B------:R-:W0:Y:S01]  /*2650*/  LDC.64 R28, c[0x0][0x3c8] ;  /* 0x0000f200ff1c7b82 */ /* 0x000e220000000a00 */
[----:B--2---:R-:W-:-:S04]  /*2660*/  IMAD R35, R46, 0x3, RZ ;  /* 0x000000032e237824 */ /* 0x004fc800078e02ff */
[C---:B------:R-:W-:Y:S02]  /*2670*/  VIADD R33, R35.reuse, 0x1 ;  /* 0x0000000123217836 */ /* 0x040fe40000000000 */
[----:B0-----:R-:W-:-:S04]  /*2680*/  IMAD.WIDE.U32 R30, R35, 0x4, R28 ;  /* 0x00000004231e7825 */ /* 0x001fc800078e001c */
[----:B------:R-:W-:Y:S02]  /*2690*/  IMAD.WIDE.U32 R32, R33, 0x4, R28 ;  /* 0x0000000421207825 */ /* 0x000fe400078e001c */
[----:B------:R-:W2:Y:S04]  /*26a0*/  LDG.E R31, desc[UR8][R30.64] ;  /* 0x000000081e1f7981 */ /* 0x000ea8000c1e1900 */
[----:B------:R-:W3:Y:S01]  /*26b0*/  LDG.E R32, desc[UR8][R32.64] ;  /* 0x0000000820207981 */ /* 0x000ee2000c1e1900 */
[----:B------:R-:W-:-:S05]  /*26c0*/  IADD3 R49, PT, PT, R35, 0x2, RZ ;  /* 0x0000000223317810 */ /* 0x000fca0007ffe0ff */
[----:B------:R-:W-:-:S06]  /*26d0*/  IMAD.WIDE.U32 R48, R49, 0x4, R28 ;  /* 0x0000000431307825 */ /* 0x000fcc00078e001c */
[----:B------:R-:W4:Y:S01]  /*26e0*/  LDG.E R48, desc[UR8][R48.64] ;  /* 0x0000000830307981 */ /* 0x000f22000c1e1900 */
[----:B------:R-:W-:Y:S01]  /*26f0*/  BSSY.RECONVERGENT B7, `(.L_x_97) ;  /* 0x000002c000077945 */ /* 0x000fe20003800200 */
[----:B--2---:R-:W-:Y:S01]  /*2700*/  FADD R47, R6, -R31 ;  /* 0x8000001f062f7221 */ /* 0x004fe20000000000 */
[----:B---3--:R-:W-:-:S03]  /*2710*/  FADD R51, R5, -R32 ;  /* 0x8000002005337221 */ /* 0x008fc60000000000 */
[----:B------:R-:W0:Y:S08]  /*2720*/  F2F.F64.F32 R34, |R47| ;  /* 0x4000002f00227310 */ /* 0x000e300000201800 */
[----:B------:R-:W1:Y:S01]  /*2730*/  F2F.F64.F32 R28, |R51| ;  /* 0x40000033001c7310 */ /* 0x000e620000201800 */
[----:B----4-:R-:W-:Y:S01]  /*2740*/  FADD R50, R7, -R48 ;  /* 0x8000003007327221 */ /* 0x010fe20000000000 */
[----:B0-----:R-:W-:-:S06]  /*2750*/  IMAD.MOV.U32 R52, RZ, RZ, R34 ;  /* 0x000000ffff347224 */ /* 0x001fcc00078e0022 */
[----:B------:R-:W0:Y:S01]  /*2760*/  F2F.F64.F32 R30, |R50| ;  /* 0x40000032001e7310 */ /* 0x000e220000201800 */
[----:B-1----:R-:W-:Y:S01]  /*2770*/  DSETP.MIN.AND P2, P3, R34, R28, PT ;  /* 0x0000001c2200722a */ /* 0x002fe20003b40000 */
[----:B------:R-:W-:-:S05]  /*2780*/  MOV R33, R28 ;  /* 0x0000001c00217202 */ /* 0x000fca0000000f00 */
[----:B------:R-:W-:Y:S02]  /*2790*/  FSEL R35, R35, R29, P2 ;  /* 0x0000001d23237208 */ /* 0x000fe40001000000 */
[----:B------:R-:W-:Y:S02]  /*27a0*/  SEL R28, R52, R33, P2 ;  /* 0x00000021341c7207 */ /* 0x000fe40001000000 */
[----:B0-----:R-:W-:-:S04]  /*27b0*/  MOV R33, R30 ;  /* 0x0000001e00217202 */ /* 0x001fc80000000f00 */
[----:B------:R-:W-:-:S05]  /*27c0*/  @P3 LOP3.LUT R35, R29, 0x80000, RZ, 0xfc, !PT ;  /* 0x000800001d233812 */ /* 0x000fca00078efcff */
[----:B------:R-:W-:-:S06]  /*27d0*/  IMAD.MOV.U32 R29, RZ, RZ, R35 ;  /* 0x000000ffff1d7224 */ /* 0x000fcc00078e0023 */
[----:B------:R-:W-:Y:S01]  /*27e0*/  DSETP.MIN.AND P2, P3, R28, R30, PT ;  /* 0x0000001e1c00722a */ /* 0x000fe20003b40000 */
[----:B------:R-:W-:-:S05]  /*27f0*/  IMAD.MOV.U32 R30, RZ, RZ, R29 ;  /* 0x000000ffff1e7224 */ /* 0x000fca00078e001d */
[----:B------:R-:W-:Y:S02]  /*2800*/  SEL R28, R28, R33, P2 ;  /* 0x000000211c1c7207 */ /* 0x000fe40001000000 */
[----:B------:R-:W-:-:S06]  /*2810*/  FSEL R35, R30, R31, P2 ;  /* 0x0000001f1e237208 */ /* 0x000fcc0001000000 */
        /* <DEDUP_REMOVED lines=16> */
.L_x_100:
[----:B------:R-:W-:Y:S01]  /*2920*/  FMUL.FTZ R29, R28, R31 ;  /* 0x0000001f1c1d7220 */ /* 0x000fe20000410000 */
[----:B------:R-:W-:-:S03]  /*2930*/  FMUL.FTZ R30, R31, 0.5 ;  /* 0x3f0000001f1e7820 */ /* 0x000fc60000410000 */
[----:B------:R-:W-:-:S04]  /*2940*/  FFMA R28, -R29, R29, R28 ;  /* 0x0000001d1d1c7223 */ /* 0x000fc8000000011c */
[----:B------:R-:W-:-:S07]  /*2950*/  FFMA R29, R28, R30, R29 ;  /* 0x0000001e1c1d7223 */ /* 0x000fce000000001d */
.L_x_101:
[----:B------:R-:W-:Y:S05]  /*2960*/  BSYNC.RECONVERGENT B8 ;  /* 0x0000000000087941 */ /* 0x000fea0003800200 */
.L_x_99:
[----:B------:R-:W-:-:S04]  /*2970*/  FSETP.GEU.AND P2, PT, R29, R0, PT ;  /* 0x000000001d00720b */ /* 0x000fc80003f4e000 */
[----:B------:R-:W-:Y:S02]  /*2980*/  FSEL R0, R29, R0, !P2 ;  /* 0x000000001d007208 */ /* 0x000fe40005000000 */
[----:B------:R-:W-:Y:S02]  /*2990*/  SEL R17, R46, R17, !P2 ;  /* 0x000000112e117207 */ /* 0x000fe40005000000 */
[----:B------:R-:W-:-:S07]  /*29a0*/  SEL R20, R20, 0x1, P2 ;  /* 0x0000000114147807 */ /* 0x000fce0001000000 */
.L_x_98:
[----:B------:R-:W-:Y:S05]  /*29b0*/  BSYNC.RECONVERGENT B7 ;  /* 0x0000000000077941 */ /* 0x000fea0003800200 */
.L_x_97:
        /* <DEDUP_REMOVED lines=22> */
[----:B------:R-:W-:-:S06]  /*2b20*/  SEL R28, R32, R28, P2 ;  /* 0x0000001c201c7207 */ /* 0x000fcc0001000000 */
[----:B------:R-:W-:-:S05]  /*2b30*/  @P3 LOP3.LUT R31, R30, 0x80000, RZ, 0xfc, !PT ;  /* 0x000800001e1f3812 */ /* 0x000fca00078efcff */
[----:B------:R-:W-:Y:S01]  /*2b40*/  IMAD.MOV.U32 R29, RZ, RZ, R31 ;  /* 0x000000ffff1d7224 */ /* 0x000fe200078e001f */
[----:B0-----:R-:W-:-:S03]  /*2b50*/  MOV R31, R27 ;  /* 0x0000001b001f7202 */ /* 0x001fc60000000f00 */
[----:B------:R-:W-:Y:S02]  /*2b60*/  IMAD.MOV.U32 R30, RZ, RZ, R29 ;  /* 0x000000ffff1e7224 */ /* 0x000fe400078e001d */
[----:B------:R-:W-:-:S06]  /*2b70*/  DSETP.MIN.AND P2, P3, R28, R26, PT ;  /* 0x0000001a1c00722a */ /* 0x000fcc0003b40000 */
        /* <DEDUP_REMOVED lines=14> */
[----:B------:R-:W-:Y:S02]  /*2c60*/  MOV R28, R26 ;  /* 0x0000001a001c7202 */ /* 0x000fe40000000f00 */
[----:B------:R-:W-:-:S07]  /*2c70*/  MOV R30, 0x2c90 ;  /* 0x00002c90001e7802 */ /* 0x000fce0000000f00 */
[----:B------:R-:W-:Y:S05]  /*2c80*/  CALL.REL.NOINC `($__internal_4_$__cuda_sm20_sqrt_rn_f32_slowpath) ;  /* 0x0000002c00387944 */ /* 0x000fea0003c00000 */
[----:B------:R-:W-:Y:S01]  /*2c90*/  IMAD.MOV.U32 R27, RZ, RZ, R31 ;  /* 0x000000ffff1b7224 */ /* 0x000fe200078e001f */
[----:B------:R-:W-:Y:S06]  /*2ca0*/  BRA `(.L_x_106) ;  /* 0x0000000000107947 */ /* 0x000fec0003800000 */
.L_x_105:
[----:B------:R-:W-:Y:S01]  /*2cb0*/  FMUL.FTZ R27, R26, R29 ;  /* 0x0000001d1a1b7220 */ /* 0x000fe20000410000 */
[----:B------:R-:W-:-:S03]  /*2cc0*/  FMUL.FTZ R28, R29, 0.5 ;  /* 0x3f0000001d1c7820 */ /* 0x000fc60000410000 */
[----:B------:R-:W-:-:S04]  /*2cd0*/  FFMA R26, -R27, R27, R26 ;  /* 0x0000001b1b1a7223 */ /* 0x000fc8000000011a */
[----:B------:R-:W-:-:S07]  /*2ce0*/  FFMA R27, R26, R28, R27 ;  /* 0x0000001c1a1b7223 */ /* 0x000fce000000001b */
.L_x_106:
[----:B------:R-:W-:Y:S05]  /*2cf0*/  BSYNC.RECONVERGENT B8 ;  /* 0x0000000000087941 */ /* 0x000fea0003800200 */
.L_x_104:
[----:B------:R-:W-:-:S04]  /*2d00*/  FSETP.GEU.AND P2, PT, R27, R0, PT ;  /* 0x000000001b00720b */ /* 0x000fc80003f4e000 */
[----:B------:R-:W-:Y:S02]  /*2d10*/  FSEL R0, R27, R0, !P2 ;  /* 0x000000001b007208 */ /* 0x000fe40005000000 */
[----:B------:R-:W-:Y:S02]  /*2d20*/  SEL R17, R46, R17, !P2 ;  /* 0x000000112e117207 */ /* 0x000fe40005000000 */
[----:B------:R-:W-:-:S07]  /*2d30*/  SEL R20, R20, 0x1, P2 ;  /* 0x0000000114147807 */ /* 0x000fce0001000000 */
.L_x_103:
[----:B------:R-:W-:Y:S05]  /*2d40*/  BSYNC.RECONVERGENT B7 ;  /* 0x0000000000077941 */ /* 0x000fea0003800200 */
.L_x_102:
[----:B------:R-:W-:Y:S01]  /*2d50*/  IADD3 R43, PT, PT, R43, 0x4, RZ ;  /* 0x000000042b2b7810 */ /* 0x000fe20007ffe0ff */
[----:B------:R-:W-:Y:S01]  /*2d60*/  VIADD R41, R41, 0x4 ;  /* 0x0000000429297836 */ /* 0x000fe20000000000 */
[----:B------:R-:W-:Y:S06]  /*2d70*/  @P1 BRA `(.L_x_107) ;  /* 0xfffffff000541947 */ /* 0x000fec000383ffff */
[----:B------:R-:W-:Y:S05]  /*2d80*/  BSYNC.RECONVERGENT B0 ;  /* 0x0000000000007941 */ /* 0x000fea0003800200 */
.L_x_86:
[----:B------:R-:W-:-:S07]  /*2d90*/  IADD3 R43, PT, PT, R41, -0x1, RZ ;  /* 0xffffffff292b7810 */ /* 0x000fce0007ffe0ff */
.L_x_85:
[----:B------:R-:W-:Y:S05]  /*2da0*/  BSYNC.RECONVERGENT B1 ;  /* 0x0000000000017941 */ /* 0x000fea0003800200 */
.L_x_84:
[----:B------:R-:W-:-:S13]  /*2db0*/  ISETP.NE.AND P1, PT, R44, RZ, PT ;  /* 0x000000ff2c00720c */ /* 0x000fda0003f25270 */
[----:B------:R-:W-:Y:S05]  /*2dc0*/  @!P1 BRA `(.L_x_83) ;  /* 0x0000000800d09947 */ /* 0x000fea0003800000 */
[----:B------:R-:W-:Y:S01]  /*2dd0*/  ISETP.NE.AND P1, PT, R44, 0x1, PT ;  /* 0x000000012c00780c */ /* 0x000fe20003f25270 */
[----:B------:R-:W-:-:S12]  /*2de0*/  BSSY.RECONVERGENT B0, `(.L_x_108) ;  /* 0x0000076000007945 */ /* 0x000fd80003800200 */
[----:B------:R-:W-:Y:S05]  /*2df0*/  @!P1 BRA `(.L_x_109) ;  /* 0x0000000400d09947 */ /* 0x000fea0003800000 */
[----:B------:R-:W0:Y:S08]  /*2e00*/  LDC.64 R26, c[0x0][0x3c0] ;  /* 0x0000f000ff1a7b82 */ /* 0x000e300000000a00 */
[----:B------:R-:W1:Y:S01]  /*2e10*/  LDC.64 R28, c[0x0][0x3c8] ;  /* 0x0000f200ff1c7b82 */ /* 0x000e620000000a00 */
[----:B0-----:R-:W-:-:S05]  /*2e20*/  IMAD.WIDE R26, R43, 0x4, R26 ;  /* 0x000000042b1a7825 */ /* 0x001fca00078e021a */
[----:B------:R-:W2:Y:S02]  /*2e30*/  LDG.E R46, desc[UR8][R26.64] ;  /* 0x000000081a2e7981 */ /* 0x000ea4000c1e1900 */
[----:B--2---:R-:W-:-:S04]  /*2e40*/  IMAD R31, R46, 0x3, RZ ;  /* 0x000000032e1f7824 */ /* 0x004fc800078e02ff */
[C---:B------:R-:W-:Y:S02]  /*2e50*/  VIADD R35, R31.reuse, 0x1 ;  /* 0x000000011f237836 */ /* 0x040fe40000000000 */
[----:B-1----:R-:W-:-:S04]  /*2e60*/  IMAD.WIDE.U32 R44, R31, 0x4, R28 ;  /* 0x000000041f2c7825 */ /* 0x002fc800078e001c */
[----:B------:R-:W-:Y:S01]  /*2e70*/  IMAD.WIDE.U32 R34, R35, 0x4, R28 ;  /* 0x0000000423227825 */ /* 0x000fe200078e001c */
[----:B------:R-:W2:Y:S05]  /*2e80*/  LDG.E R41, desc[UR8][R44.64] ;  /* 0x000000082c297981 */ /* 0x000eaa000c1e1900 */
[----:B------:R-:W3:Y:S01]  /*2e90*/  LDG.E R34, desc[UR8][R34.64] ;  /* 0x0000000822227981 */ /* 0x000ee2000c1e1900 */
[----:B------:R-:W-:-:S05]  /*2ea0*/  IADD3 R49, PT, PT, R31, 0x2, RZ ;  /* 0x000000021f317810 */ /* 0x000fca0007ffe0ff */
        /* <DEDUP_REMOVED lines=16> */
[----:B------:R-:W-:-:S04]  /*2fb0*/  IMAD.MOV.U32 R31, RZ, RZ, R45 ;  /* 0x000000ffff1f7224 */ /* 0x000fc800078e002d */
        /* <DEDUP_REMOVED lines=20> */
.L_x_113:
[----:B------:R-:W-:Y:S01]  /*3100*/  FMUL.FTZ R29, R28, R31 ;  /* 0x0000001f1c1d7220 */ /* 0x000fe20000410000 */
[----:B------:R-:W-:-:S03]  /*3110*/  FMUL.FTZ R30, R31, 0.5 ;  /* 0x3f0000001f1e7820 */ /* 0x000fc60000410000 */
[----:B------:R-:W-:-:S04]  /*3120*/  FFMA R28, -R29, R29, R28 ;  /* 0x0000001d1d1c7223 */ /* 0x000fc8000000011c */
[----:B------:R-:W-:-:S07]  /*3130*/  FFMA R29, R28, R30, R29 ;  /* 0x0000001e1c1d7223 */ /* 0x000fce000000001d */
.L_x_114:
[----:B------:R-:W-:Y:S05]  /*3140*/  BSYNC.RECONVERGENT B7 ;  /* 0x0000000000077941 */ /* 0x000fea0003800200 */
.L_x_112:
[----:B------:R-:W-:-:S04]  /*3150*/  FSETP.GEU.AND P1, PT, R29, R0, PT ;  /* 0x000000001d00720b */ /* 0x000fc80003f2e000 */
[----:B------:R-:W-:Y:S02]  /*3160*/  FSEL R0, R29, R0, !P1 ;  /* 0x000000001d007208 */ /* 0x000fe40004800000 */
[----:B------:R-:W-:Y:S02]  /*3170*/  SEL R17, R46, R17, !P1 ;  /* 0x000000112e117207 */ /* 0x000fe40004800000 */
[----:B------:R-:W-:-:S07]  /*3180*/  SEL R20, R20, 0x1, P1 ;  /* 0x0000000114147807 */ /* 0x000fce0000800000 */
.L_x_111:
[----:B------:R-:W-:Y:S05]  /*3190*/  BSYNC.RECONVERGENT B1 ;  /* 0x0000000000017941 */ /* 0x000fea0003800200 */
.L_x_110:
        /* <DEDUP_REMOVED lines=47> */
.L_x_118:
[----:B------:R-:W-:Y:S01]  /*3490*/  FMUL.FTZ R27, R26, R29 ;  /* 0x0000001d1a1b7220 */ /* 0x000fe20000410000 */
[----:B------:R-:W-:-:S03]  /*34a0*/  FMUL.FTZ R28, R29, 0.5 ;  /* 0x3f0000001d1c7820 */ /* 0x000fc60000410000 */
[----:B------:R-:W-:-:S04]  /*34b0*/  FFMA R26, -R27, R27, R26 ;  /* 0x0000001b1b1a7223 */ /* 0x000fc8000000011a */
[----:B------:R-:W-:-:S07]  /*34c0*/  FFMA R27, R26, R28, R27 ;  /* 0x0000001c1a1b7223 */ /* 0x000fce000000001b */
.L_x_119:
[----:B------:R-:W-:Y:S05]  /*34d0*/  BSYNC.RECONVERGENT B7 ;  /* 0x0000000000077941 */ /* 0x000fea0003800200 */
.L_x_117:
[----:B------:R-:W-:-:S04]  /*34e0*/  FSETP.GEU.AND P1, PT, R27, R0, PT ;  /* 0x000000001b00720b */ /* 0x000fc80003f2e000 */
[----:B------:R-:W-:Y:S02]  /*34f0*/  FSEL R0, R27, R0, !P1 ;  /* 0x000000001b007208 */ /* 0x000fe40004800000 */
[----:B------:R-:W-:Y:S02]  /*3500*/  SEL R17, R46, R17, !P1 ;  /* 0x000000112e117207 */ /* 0x000fe40004800000 */
[----:B------:R-:W-:-:S07]  /*3510*/  SEL R20, R20, 0x1, P1 ;  /* 0x0000000114147807 */ /* 0x000fce0000800000 */
.L_x_116:
[----:B------:R-:W-:Y:S05]  /*3520*/  BSYNC.RECONVERGENT B1 ;  /* 0x0000000000017941 */ /* 0x000fea0003800200 */
.L_x_115:
[----:B------:R-:W-:-:S07]  /*3530*/  IADD3 R43, PT, PT, R43, 0x2, RZ ;  /* 0x000000022b2b7810 */ /* 0x000fce0007ffe0ff */
.L_x_109:
[----:B------:R-:W-:Y:S05]  /*3540*/  BSYNC.RECONVERGENT B0 ;  /* 0x0000000000007941 */ /* 0x000fea0003800200 */
.L_x_108:
[----:B------:R-:W-:-:S04]  /*3550*/  LOP3.LUT R42, R42, 0x1, RZ, 0xc0, !PT ;  /* 0x000000012a2a7812 */ /* 0x000fc800078ec0ff */
[----:B------:R-:W-:-:S13]  /*3560*/  ISETP.NE.U32.AND P1, PT, R42, 0x1, PT ;  /* 0x000000012a00780c */ /* 0x000fda0003f25070 */
[----:B------:R-:W-:Y:S05]  /*3570*/  @P1 BRA `(.L_x_83) ;  /* 0x0000000000e41947 */ /* 0x000fea0003800000 */
[----:B------:R-:W0:Y:S02]  /*3580*/  LDC.64 R26, c[0x0][0x3c0] ;  /* 0x0000f000ff1a7b82 */ /* 0x000e240000000a00 */
[----:B0-----:R-:W-:-:S06]  /*3590*/  IMAD.WIDE R28, R43, 0x4, R26 ;  /* 0x000000042b1c7825 */ /* 0x001fcc00078e021a */
[----:B------:R-:W0:Y:S01]  /*35a0*/  LDC.64 R26, c[0x0][0x3c8] ;  /* 0x0000f200ff1a7b82 */ /* 0x000e220000000a00 */
[----:B------:R-:W2:Y:S02]  /*35b0*/  LDG.E R44, desc[UR8][R28.64] ;  /* 0x000000081c2c7981 */ /* 0x000ea4000c1e1900 */
        /* <DEDUP_REMOVED lines=44> */
.L_x_121:
[----:B------:R-:W-:Y:S01]  /*3880*/  FMUL.FTZ R27, R26, R29 ;  /* 0x0000001d1a1b7220 */ /* 0x000fe20000410000 */
[----:B------:R-:W-:-:S03]  /*3890*/  FMUL.FTZ R28, R29, 0.5 ;  /* 0x3f0000001d1c7820 */ /* 0x000fc60000410000 */
[----:B------:R-:W-:-:S04]  /*38a0*/  FFMA R26, -R27, R27, R26 ;  /* 0x0000001b1b1a7223 */ /* 0x000fc8000000011a */
[----:B------:R-:W-:-:S07]  /*38b0*/  FFMA R27, R26, R28, R27 ;  /* 0x0000001c1a1b7223 */ /* 0x000fce000000001b */
.L_x_122:
[----:B------:R-:W-:Y:S05]  /*38c0*/  BSYNC.RECONVERGENT B0 ;  /* 0x0000000000007941 */ /* 0x000fea0003800200 */
.L_x_120:
[----:B------:R-:W-:-:S04]  /*38d0*/  FSETP.GEU.AND P1, PT, R27, R0, PT ;  /* 0x000000001b00720b */ /* 0x000fc80003f2e000 */
[----:B------:R-:W-:Y:S02]  /*38e0*/  FSEL R0, R27, R0, !P1 ;  /* 0x000000001b007208 */ /* 0x000fe40004800000 */
[----:B------:R-:W-:Y:S02]  /*38f0*/  SEL R17, R44, R17, !P1 ;  /* 0x000000112c117207 */ /* 0x000fe40004800000 */
[----:B------:R-:W-:-:S07]  /*3900*/  SEL R20, R20, 0x1, P1 ;  /* 0x0000000114147807 */ /* 0x000fce0000800000 */
.L_x_83:
[----:B------:R-:W-:Y:S05]  /*3910*/  BSYNC.RECONVERGENT B2 ;  /* 0x0000000000027941 */ /* 0x000fea0003800200 */
.L_x_82:
[----:B------:R-:W-:Y:S05]  /*3920*/  @!P0 BRA `(.L_x_123) ;  /* 0xffffffe4000c8947 */ /* 0x000fea000383ffff */
.L_x_81:
[----:B------:R-:W-:Y:S05]  /*3930*/  BSYNC.RECONVERGENT B3 ;  /* 0x0000000000037941 */ /* 0x000fea0003800200 */
.L_x_80:
[----:B------:R-:W-:-:S04]  /*3940*/  IADD3 R37, PT, PT, R37, 0x1, RZ ;  /* 0x0000000125257810 */ /* 0x000fc80007ffe0ff */
[----:B------:R-:W-:-:S13]  /*3950*/  ISETP.GE.AND P0, PT, R37, R36, PT ;  /* 0x000000242500720c */ /* 0x000fda0003f06270 */
[----:B------:R-:W-:Y:S05]  /*3960*/  @!P0 BRA `(.L_x_124) ;  /* 0xffffffe000e48947 */ /* 0x000fea000383ffff */
.L_x_79:
[----:B------:R-:W-:Y:S05]  /*3970*/  BSYNC.RECONVERGENT B4 ;  /* 0x0000000000047941 */ /* 0x000fea0003800200 */
.L_x_78:
[----:B------:R-:W-:-:S04]  /*3980*/  IADD3 R22, PT, PT, R22, 0x1, RZ ;  /* 0x0000000116167810 */ /* 0x000fc80007ffe0ff */
[----:B------:R-:W-:-:S13]  /*3990*/  ISETP.GE.AND P0, PT, R22, R19, PT ;  /* 0x000000131600720c */ /* 0x000fda0003f06270 */
[----:B------:R-:W-:Y:S05]  /*39a0*/  @!P0 BRA `(.L_x_125) ;  /* 0xffffffe000c48947 */ /* 0x000fea000383ffff */
.L_x_77:
[----:B------:R-:W-:Y:S05]  /*39b0*/  BSYNC.RECONVERGENT B5 ;  /* 0x0000000000057941 */ /* 0x000fea0003800200 */
.L_x_76:
[C---:B------:R-:W-:Y:S01]  /*39c0*/  ISETP.GE.U32.AND P0, PT, R18.reuse, 0x2, PT ;  /* 0x000000021200780c */ /* 0x040fe20003f06070 */
[----:B------:R-:W-:Y:S01]  /*39d0*/  VIADD R18, R18, 0x1 ;  /* 0x0000000112127836 */ /* 0x000fe20000000000 */
[----:B------:R-:W-:-:S13]  /*39e0*/  ISETP.LT.AND P1, PT, R20, RZ, PT ;  /* 0x000000ff1400720c */ /* 0x000fda0003f21270 */
[----:B------:R-:W-:Y:S05]  /*39f0*/  @!P0 BRA P1, `(.L_x_126) ;  /* 0xffffffe000788947 */ /* 0x000fea000083ffff */
[----:B------:R-:W-:Y:S05]  /*3a00*/  BSYNC.RECONVERGENT B6 ;  /* 0x0000000000067941 */ /* 0x000fea0003800200 */
.L_x_75:
[----:B------:R-:W-:Y:S01]  /*3a10*/  ISETP.GE.AND P0, PT, R20, 0x1, PT ;  /* 0x000000011400780c */ /* 0x000fe20003f06270 */
[----:B------:R-:W-:Y:S01]  /*3a20*/  BSSY.RECONVERGENT B0, `(.L_x_127) ;  /* 0x0000065000007945 */ /* 0x000fe20003800200 */
[----:B------:R-:W-:Y:S01]  /*3a30*/  HFMA2 R19, -RZ, RZ, 0, 0 ;  /* 0x00000000ff137431 */ /* 0x000fe200000001ff */
[----:B------:R-:W-:Y:S01]  /*3a40*/  MOV R11, 0x41a0cccd ;  /* 0x41a0cccd000b7802 */ /* 0x000fe20000000f00 */
[----:B------:R-:W-:Y:S02]  /*3a50*/  HFMA2 R18, -RZ, RZ, 2.8125, -19.203125 ;  /* 0x41a0cccdff127431 */ /* 0x000fe400000001ff */
[----:B------:R-:W-:Y:S01]  /*3a60*/  IMAD.MOV.U32 R16, RZ, RZ, 0x41a0cccd ;  /* 0x41a0cccdff107424 */ /* 0x000fe200078e00ff */
[----:B------:R-:W-:Y:S01]  /*3a70*/  MOV R15, RZ ;  /* 0x000000ff000f7202 */ /* 0x000fe20000000f00 */
[----:B------:R-:W-:-:S05]  /*3a80*/  IMAD.MOV.U32 R23, RZ, RZ, RZ ;  /* 0x000000ffff177224 */ /* 0x000fca00078e00ff */
[----:B------:R-:W-:Y:S05]  /*3a90*/  @!P0 BRA `(.L_x_128) ;  /* 0x0000000400748947 */ /* 0x000fea0003800000 */
[----:B------:R-:W0:Y:S08]  /*3aa0*/  LDC.64 R14, c[0x0][0x3b0] ;  /* 0x0000ec00ff0e7b82 */ /* 0x000e300000000a00 */
[----:B------:R-:W1:Y:S01]  /*3ab0*/  LDC.64 R12, c[0x0][0x3c8] ;  /* 0x0000f200ff0c7b82 */ /* 0x000e620000000a00 */
[----:B0-----:R-:W-:-:S05]  /*3ac0*/  IMAD.WIDE R14, R17, 0x5, R14 ;  /* 0x00000005110e7825 */ /* 0x001fca00078e020e */
[----:B------:R-:W2:Y:S01]  /*3ad0*/  LDG.E.U8 R23, desc[UR8][R14.64+0x2] ;  /* 0x000002080e177981 */ /* 0x000ea2000c1e1100 */
[----:B------:R-:W-:-:S04]  /*3ae0*/  IMAD R17, R17, 0x3, RZ ;  /* 0x0000000311117824 */ /* 0x000fc800078e02ff */
[----:B-1----:R-:W-:-:S05]  /*3af0*/  IMAD.WIDE R12, R17, 0x4, R12 ;  /* 0x00000004110c7825 */ /* 0x002fca00078e020c */
[----:B------:R-:W3:Y:S04]  /*3b00*/  LDG.E R11, desc[UR8][R12.64] ;  /* 0x000000080c0b7981 */ /* 0x000ee8000c1e1900 */
[----:B------:R-:W4:Y:S04]  /*3b10*/  LDG.E R22, desc[UR8][R12.64+0x4] ;  /* 0x000004080c167981 */ /* 0x000f28000c1e1900 */
[----:B------:R-:W5:Y:S01]  /*3b20*/  LDG.E R24, desc[UR8][R12.64+0x8] ;  /* 0x000008080c187981 */ /* 0x000f62000c1e1900 */
[----:B------:R-:W0:Y:S01]  /*3b30*/  MUFU.RCP64H R17, 255 ;  /* 0x406fe00000117908 */ /* 0x000e220000001800 */
[----:B------:R-:W-:Y:S01]  /*3b40*/  MOV R20, 0x0 ;  /* 0x0000000000147802 */ /* 0x000fe20000000f00 */
        /* <DEDUP_REMOVED lines=8> */
[----:B--2---:R-:W0:Y:S01]  /*3bd0*/  I2F.F64.U16 R20, R23 ;  /* 0x0000001700147312 */ /* 0x004e220000101800 */
[----:B---3--:R-:W-:Y:S01]  /*3be0*/  FADD R11, R6, -R11 ;  /* 0x8000000b060b7221 */ /* 0x008fe20000000000 */
[----:B----4-:R-:W-:-:S05]  /*3bf0*/  FADD R22, R5, -R22 ;  /* 0x8000001605167221 */ /* 0x010fca0000000000 */
[----:B0-----:R-:W-:Y:S01]  /*3c00*/  DMUL R18, R20, R16 ;  /* 0x0000001014127228 */ /* 0x001fe20000000000 */
[----:B------:R-:W-:Y:S01]  /*3c10*/  FSETP.GEU.AND P1, PT, |R21|, 6.5827683646048100446e-37, PT ;  /* 0x036000001500780b */ /* 0x000fe20003f2e200 */
[----:B------:R-:W-:Y:S01]  /*3c20*/  FADD R11, |R11|, -RZ ;  /* 0x800000ff0b0b7221 */ /* 0x000fe20000000200 */
[----:B-----5:R-:W-:Y:S01]  /*3c30*/  FADD R7, R7, -R24 ;  /* 0x8000001807077221 */ /* 0x020fe20000000000 */
[----:B------:R-:W-:Y:S02]  /*3c40*/  MOV R5, RZ ;  /* 0x000000ff00057202 */ /* 0x000fe40000000f00 */
[----:B------:R-:W-:Y:S02]  /*3c50*/  MOV R24, 0x406fe000 ;  /* 0x406fe00000187802 */ /* 0x000fe40000000f00 */
[----:B------:R-:W-:-:S08]  /*3c60*/  DFMA R12, R18, -255, R20 ;  /* 0xc06fe000120c782b */ /* 0x000fd00000000014 */
[----:B------:R-:W-:Y:S01]  /*3c70*/  DFMA R12, R16, R12, R18 ;  /* 0x0000000c100c722b */ /* 0x000fe20000000012 */
[----:B------:R-:W-:-:S09]  /*3c80*/  FADD R18, |R7|, -RZ ;  /* 0x800000ff07127221 */ /* 0x000fd20000000200 */
[----:B------:R-:W-:-:S05]  /*3c90*/  FFMA R16, RZ, 3.748046875, R13 ;  /* 0x406fe000ff107823 */ /* 0x000fca000000000d */
[----:B------:R-:W-:Y:S01]  /*3ca0*/  FSETP.GT.AND P0, PT, |R16|, 1.469367938527859385e-39, PT ;  /* 0x001000001000780b */ /* 0x000fe20003f04200 */
[----:B------:R-:W-:-:S12]  /*3cb0*/  FADD R16, |R22|, -RZ ;  /* 0x800000ff16107221 */ /* 0x000fd80000000200 */
[----:B------:R-:W-:Y:S05]  /*3cc0*/  @P0 BRA P1, `(.L_x_130) ;  /* 0x0000000000100947 */ /* 0x000fea0000800000 */
[----:B------:R-:W-:Y:S01]  /*3cd0*/  IMAD.MOV.U32 R6, RZ, RZ, R20 ;  /* 0x000000ffff067224 */ /* 0x000fe200078e0014 */
[----:B------:R-:W-:Y:S02]  /*3ce0*/  MOV R7, R21 ;  /* 0x0000001500077202 */ /* 0x000fe40000000f00 */
[----:B------:R-:W-:-:S07]  /*3cf0*/  MOV R28, 0x3d10 ;  /* 0x00003d10001c7802 */ /* 0x000fce0000000f00 */
[----:B------:R-:W-:Y:S05]  /*3d00*/  CALL.REL.NOINC `($__internal_3_$__cuda_sm20_div_rn_f64_full) ;  /* 0x0000001400a07944 */ /* 0x000fea0003c00000 */
.L_x_130:
[----:B------:R-:W-:Y:S05]  /*3d10*/  BSYNC.RECONVERGENT B1 ;  /* 0x0000000000017941 */ /* 0x000fea0003800200 */
.L_x_129:
[----:B------:R-:W2:Y:S01]  /*3d20*/  LDG.E.U8 R17, desc[UR8][R14.64+0x1] ;  /* 0x000001080e117981 */ /* 0x000ea2000c1e1100 */
[----:B------:R-:W0:Y:S01]  /*3d30*/  MUFU.RCP64H R7, 255 ;  /* 0x406fe00000077908 */ /* 0x000e220000001800 */
[----:B------:R-:W-:Y:S01]  /*3d40*/  HFMA2 R6, -RZ, RZ, 0, 5.9604644775390625e-08 ;  /* 0x00000001ff067431 */ /* 0x000fe200000001ff */
[----:B------:R-:W-:Y:S01]  /*3d50*/  MOV R20, 0x0 ;  /* 0x0000000000147802 */ /* 0x000fe20000000f00 */
[----:B------:R-:W-:Y:S01]  /*3d60*/  IMAD.MOV.U32 R21, RZ, RZ, 0x406fe000 ;  /* 0x406fe000ff157424 */ /* 0x000fe200078e00ff */
[----:B------:R-:W-:Y:S04]  /*3d70*/  BSSY.RECONVERGENT B1, `(.L_x_131) ;  /* 0x0000015000017945 */ /* 0x000fe80003800200 */
[----:B------:R-:W-:Y:S01]  /*3d80*/  F2F.F32.F64 R19, R12 ;  /* 0x0000000c00137310 */ /* 0x000fe20000301000 */
        /* <DEDUP_REMOVED lines=16> */
[----:B------:R-:W-:Y:S05]  /*3e90*/  CALL.REL.NOINC `($__internal_3_$__cuda_sm20_div_rn_f64_full) ;  /* 0x00000014003c7944 */ /* 0x000fea0003c00000 */
[----:B------:R-:W-:Y:S02]  /*3ea0*/  MOV R6, R12 ;  /* 0x0000000c00067202 */ /* 0x000fe40000000f00 */
[----:B------:R-:W-:-:S07]  /*3eb0*/  MOV R7, R13 ;  /* 0x0000000d00077202 */ /* 0x000fce0000000f00 */
.L_x_132:
[----:B------:R-:W-:Y:S05]  /*3ec0*/  BSYNC.RECONVERGENT B1 ;  /* 0x0000000000017941 */ /* 0x000fea0003800200 */
.L_x_131:
        /* <DEDUP_REMOVED lines=20> */
[----:B------:R-:W-:Y:S01]  /*4010*/  IMAD.MOV.U32 R6, RZ, RZ, R20 ;  /* 0x000000ffff067224 */ /* 0x000fe200078e0014 */
[----:B------:R-:W-:Y:S02]  /*4020*/  MOV R7, R21 ;  /* 0x0000001500077202 */ /* 0x000fe40000000f00 */
[----:B------:R-:W-:-:S07]  /*4030*/  MOV R28, 0x4050 ;  /* 0x00004050001c7802 */ /* 0x000fce0000000f00 */
[----:B------:R-:W-:Y:S05]  /*4040*/  CALL.REL.NOINC `($__internal_3_$__cuda_sm20_div_rn_f64_full) ;  /* 0x0000001000d07944 */ /* 0x000fea0003c00000 */
.L_x_134:
[----:B------:R-:W-:Y:S05]  /*4050*/  BSYNC.RECONVERGENT B1 ;  /* 0x0000000000017941 */ /* 0x000fea0003800200 */
.L_x_133:
[----:B------:R0:W1:Y:S02]  /*4060*/  F2F.F32.F64 R23, R12 ;  /* 0x0000000c00177310 */ /* 0x0000640000301000 */
.L_x_128:
[----:B------:R-:W-:Y:S05]  /*4070*/  BSYNC.RECONVERGENT B0 ;  /* 0x0000000000007941 */ /* 0x000fea0003800200 */
.L_x_127:
[----:B------:R-:W-:Y:S01]  /*4080*/  MOV R6, 0x41200000 ;  /* 0x4120000000067802 */ /* 0x000fe20000000f00 */
        /* <DEDUP_REMOVED lines=9> */
[----:B0-----:R-:W-:Y:S01]  /*4120*/  HFMA2 R13, -RZ, RZ, 1.44921875, -19.203125 ;  /* 0x3dcccccdff0d7431 */ /* 0x001fe200000001ff */
[----:B------:R-:W-:-:S07]  /*4130*/  MOV R20, 0x4150 ;  /* 0x0000415000147802 */ /* 0x000fce0000000f00 */
[----:B-1----:R-:W-:Y:S05]  /*4140*/  CALL.REL.NOINC `($__internal_5_$__cuda_sm3x_div_rn_noftz_f32_slowpath) ;  /* 0x0000001800607944 */ /* 0x002fea0003c00000 */
[----:B------:R-:W-:-:S07]  /*4150*/  MOV R5, R0 ;  /* 0x0000000000057202 */ /* 0x000fce0000000f00 */
.L_x_136:
[----:B------:R-:W-:Y:S05]  /*4160*/  BSYNC.RECONVERGENT B0 ;  /* 0x0000000000007941 */ /* 0x000fea0003800200 */
.L_x_135:
[----:B------:R-:W2:Y:S01]  /*4170*/  LDCU UR4, c[0x0][0x3ec] ;  /* 0x00007d80ff0477ac */ /* 0x000ea20008000800 */
[----:B0-----:R-:W0:Y:S01]  /*4180*/  LDC.64 R12, c[0x0][0x3c8] ;  /* 0x0000f200ff0c7b82 */ /* 0x001e220000000a00 */
[----:B------:R-:W3:Y:S07]  /*4190*/  LDCU.64 UR6, c[0x0][0x3d8] ;  /* 0x00007b00ff0677ac */ /* 0x000eee0008000a00 */
[----:B------:R-:W4:Y:S01]  /*41a0*/  LDC R14, c[0x0][0x3e0] ;  /* 0x0000f800ff0e7b82 */ /* 0x000f220000000800 */
[----:B--2---:R-:W-:-:S04]  /*41b0*/  IMAD R9, R9, UR4, R10 ;  /* 0x0000000409097c24 */ /* 0x004fc8000f8e020a */
[----:B------:R-:W-:-:S04]  /*41c0*/  IMAD R9, R9, 0x3, RZ ;  /* 0x0000000309097824 */ /* 0x000fc800078e02ff */
[----:B0-----:R-:W-:Y:S02]  /*41d0*/  IMAD.WIDE R12, R9, 0x4, R12 ;  /* 0x00000004090c7825 */ /* 0x001fe400078e020c */
[----:B------:R-:W0:Y:S04]  /*41e0*/  LDC R9, c[0x0][0x3f0] ;  /* 0x0000fc00ff097b82 */ /* 0x000e280000000800 */
[----:B------:R-:W2:Y:S01]  /*41f0*/  LDG.E R13, desc[UR8][R12.64+0x4] ;  /* 0x000004080c0d7981 */ /* 0x000ea2000c1e1900 */
[----:B------:R-:W-:Y:S01]  /*4200*/  FMNMX R10, R5, 1, PT ;  /* 0x3f800000050a7809 */ /* 0x000fe20003800000 */
[----:B------:R-:W-:Y:S01]  /*4210*/  UMOV UR10, 0xd916872b ;  /* 0xd916872b000a7882 */ /* 0x000fe20000000000 */
[----:B------:R-:W-:Y:S01]  /*4220*/  UMOV UR11, 0x3feff7ce ;  /* 0x3feff7ce000b7882 */ /* 0x000fe20000000000 */
[----:B------:R-:W5:Y:S01]  /*4230*/  S2R R5, SR_TID.X ;  /* 0x0000000000057919 */ /* 0x000f620000002100 */
[----:B------:R-:W1:Y:S01]  /*4240*/  F2F.F64.F32 R6, R10 ;  /* 0x0000000a00067310 */ /* 0x000e620000201800 */
[----:B---3--:R-:W-:Y:S01]  /*4250*/  UIMAD UR6, UR7, UR6, URZ ;  /* 0x00000006070672a4 */ /* 0x008fe2000f8e02ff */
[----:B0-----:R-:W-:Y:S01]  /*4260*/  ISETP.NE.AND P2, PT, R9, 0x65, PT ;  /* 0x000000650900780c */ /* 0x001fe20003f45270 */
[----:B-1----:R-:W-:-:S06]  /*4270*/  DSETP.GT.AND P0, PT, R6, UR10, PT ;  /* 0x0000000a06007e2a */ /* 0x002fcc000bf04000 */
[----:B------:R-:W-:Y:S02]  /*4280*/  FSEL R11, R11, 20.100000381469726562, !P0 ;  /* 0x41a0cccd0b0b7808 */ /* 0x000fe40004000000 */
[----:B------:R-:W-:Y:S02]  /*4290*/  FSEL R16, R16, 20.100000381469726562, !P0 ;  /* 0x41a0cccd10107808 */ /* 0x000fe40004000000 */
[----:B------:R-:W-:Y:S02]  /*42a0*/  FSEL R18, R18, 20.100000381469726562, !P0 ;  /* 0x41a0cccd12127808 */ /* 0x000fe40004000000 */
[----:B------:R-:W-:Y:S01]  /*42b0*/  @P2 FADD R2, R2, R2 ;  /* 0x0000000202022221 */ /* 0x000fe20000000000 */
[----:B------:R-:W-:Y:S01]  /*42c0*/  @P2 FADD R3, R3, R3 ;  /* 0x0000000303032221 */ /* 0x000fe20000000000 */
[----:B------:R-:W-:Y:S01]  /*42d0*/  @P2 FADD R7, R4, R4 ;  /* 0x0000000404072221 */ /* 0x000fe20000000000 */
[----:B------:R-:W-:Y:S02]  /*42e0*/  @!P2 FMNMX R0, R11, 0.10000000149011611938, PT ;  /* 0x3dcccccd0b00a809 */ /* 0x000fe40003800000 */
[----:B------:R-:W-:-:S02]  /*42f0*/  @!P2 FMNMX R4, R16, 0.10000000149011611938, PT ;  /* 0x3dcccccd1004a809 */ /* 0x000fc40003800000 */
[----:B------:R-:W-:Y:S02]  /*4300*/  @!P2 FMNMX R6, R18, 0.10000000149011611938, PT ;  /* 0x3dcccccd1206a809 */ /* 0x000fe40003800000 */
[----:B------:R-:W-:Y:S02]  /*4310*/  @P2 FMNMX R0, R11, R2, PT ;  /* 0x000000020b002209 */ /* 0x000fe40003800000 */
[----:B------:R-:W-:Y:S01]  /*4320*/  @P2 FMNMX R4, R16, R3, PT ;  /* 0x0000000310042209 */ /* 0x000fe20003800000 */
[----:B----4-:R-:W-:Y:S01]  /*4330*/  IMAD R3, R14, UR6, RZ ;  /* 0x000000060e037c24 */ /* 0x010fe2000f8e02ff */
[----:B------:R-:W-:Y:S02]  /*4340*/  @P2 FMNMX R6, R18, R7, PT ;  /* 0x0000000712062209 */ /* 0x000fe40003800000 */
[----:B-----5:R-:W-:Y:S02]  /*4350*/  IADD3 R2, PT, PT, R5, UR5, RZ ;  /* 0x0000000505027c10 */ /* 0x020fe4000fffe0ff */
[----:B--2---:R-:W-:Y:S01]  /*4360*/  FSETP.GT.AND P1, PT, R8, R13, PT ;  /* 0x0000000d0800720b */ /* 0x004fe20003f24000 */
[----:B------:R-:W-:-:S03]  /*4370*/  VIADD R8, R9, 0xffffff9c ;  /* 0xffffff9c09087836 */ /* 0x000fc60000000000 */
[----:B------:R-:W-:Y:S02]  /*4380*/  FSEL R17, -R0, R0, P1 ;  /* 0x0000000000117208 */ /* 0x000fe40000800100 */
[----:B------:R-:W-:Y:S02]  /*4390*/  ISETP.GE.U32.AND P0, PT, R8, 0x2, PT ;  /* 0x000000020800780c */ /* 0x000fe40003f06070 */
[----:B------:R-:W-:Y:S02]  /*43a0*/  FSEL R21, -R4, R4, P1 ;  /* 0x0000000404157208 */ /* 0x000fe40000800100 */
[----:B------:R-:W-:-:S09]  /*43b0*/  FSEL R25, -R6, R6, P1 ;  /* 0x0000000606197208 */ /* 0x000fd20000800100 */
[----:B------:R-:W-:Y:S05]  /*43c0*/  @!P0 BRA `(.L_x_137) ;  /* 0x0000000400288947 */ /* 0x000fea0003800000 */
[----:B------:R-:W-:-:S13]  /*43d0*/  ISETP.NE.AND P0, PT, R9, 0x66, PT ;  /* 0x000000660900780c */ /* 0x000fda0003f05270 */
[----:B------:R-:W-:Y:S05]  /*43e0*/  @!P0 BRA `(.L_x_138) ;  /* 0x00000000001c8947 */ /* 0x000fea0003800000 */
[----:B------:R-:W-:-:S13]  /*43f0*/  ISETP.NE.AND P0, PT, R9, 0x67, PT ;  /* 0x000000670900780c */ /* 0x000fda0003f05270 */
[----:B------:R-:W-:Y:S05]  /*4400*/  @P0 BRA `(.L_x_139) ;  /* 0x0000000400340947 */ /* 0x000fea0003800000 */
[----:B------:R-:W0:Y:S01]  /*4410*/  LDC.64 R6, c[0x0][0x380] ;  /* 0x0000e000ff067b82 */ /* 0x000e220000000a00 */
[----:B------:R-:W-:Y:S01]  /*4420*/  FADD R9, -R10, 1 ;  /* 0x3f8000000a097421 */ /* 0x000fe20000000100 */
[----:B0-----:R-:W-:-:S05]  /*4430*/  IMAD.WIDE R6, R2, 0x4, R6 ;  /* 0x0000000402067825 */ /* 0x001fca00078e0206 */
[----:B------:R2:W-:Y:S01]  /*4440*/  STG.E desc[UR8][R6.64], R9 ;  /* 0x0000000906007986 */ /* 0x0005e2000c101908 */
[----:B------:R-:W-:Y:S05]  /*4450*/  BRA `(.L_x_139) ;  /* 0x0000000400207947 */ /* 0x000fea0003800000 */
.L_x_138:
[----:B------:R-:W0:Y:S01]  /*4460*/  LDC.64 R6, c[0x0][0x380] ;  /* 0x0000e000ff067b82 */ /* 0x000e220000000a00 */
[----:B------:R-:W-:Y:S07]  /*4470*/  BSSY.RECONVERGENT B0, `(.L_x_140) ;  /* 0x0000016000007945 */ /* 0x000fee0003800200 */
[----:B------:R-:W1:Y:S01]  /*4480*/  LDC R12, c[0x0][0x3f4] ;  /* 0x0000fd00ff0c7b82 */ /* 0x000e620000000800 */
[----:B0-----:R-:W-:-:S05]  /*4490*/  IMAD.WIDE R10, R2, 0x4, R6 ;  /* 0x00000004020a7825 */ /* 0x001fca00078e0206 */
[----:B------:R0:W-:Y:S01]  /*44a0*/  STG.E desc[UR8][R10.64], R17 ;  /* 0x000000110a007986 */ /* 0x0001e2000c101908 */
[C---:B------:R-:W-:Y:S01]  /*44b0*/  IMAD.WIDE R8, R3.reuse, 0x4, R10 ;  /* 0x0000000403087825 */ /* 0x040fe200078e020a */
[----:B-1----:R-:W1:Y:S04]  /*44c0*/  MUFU.RCP R0, R12 ;  /* 0x0000000c00007308 */ /* 0x002e680000001000 */
[----:B------:R0:W-:Y:S01]  /*44d0*/  STG.E desc[UR8][R8.64], R21 ;  /* 0x0000001508007986 */ /* 0x0001e2000c101908 */
[----:B------:R-:W-:-:S03]  /*44e0*/  IMAD.WIDE R6, R3, 0x4, R8 ;  /* 0x0000000403067825 */ /* 0x000fc600078e0208 */
[----:B------:R-:W2:Y:S02]  /*44f0*/  FCHK P0, R19, R12 ;  /* 0x0000000c13007302 */ /* 0x000ea40000000000 */
[----:B------:R0:W-:Y:S01]  /*4500*/  STG.E desc[UR8][R6.64], R25 ;  /* 0x0000001906007986 */ /* 0x0001e2000c101908 */
[----:B-1----:R-:W-:-:S04]  /*4510*/  FFMA R13, R0, -R12, 1 ;  /* 0x3f800000000d7423 */ /* 0x002fc8000000080c */
[----:B------:R-:W-:-:S04]  /*4520*/  FFMA R0, R0, R13, R0 ;  /* 0x0000000d00007223 */ /* 0x000fc80000000000 */
[----:B------:R-:W-:-:S04]  /*4530*/  FFMA R4, R0, R19, RZ ;  /* 0x0000001300047223 */ /* 0x000fc800000000ff */
[----:B------:R-:W-:-:S04]  /*4540*/  FFMA R13, R4, -R12, R19 ;  /* 0x8000000c040d7223 */ /* 0x000fc80000000013 */
[----:B------:R-:W-:Y:S01]  /*4550*/  FFMA R13, R0, R13, R4 ;  /* 0x0000000d000d7223 */ /* 0x000fe20000000004 */
[----:B0-2---:R-:W-:Y:S06]  /*4560*/  @!P0 BRA `(.L_x_141) ;  /* 0x0000000000188947 */ /* 0x005fec0003800000 */
[----:B------:R-:W0:Y:S01]  /*4570*/  LDCU UR4, c[0x0][0x3f4] ;  /* 0x00007e80ff0477ac */ /* 0x000e220008000800 */
[----:B------:R-:W-:Y:S02]  /*4580*/  MOV R0, R19 ;  /* 0x0000001300007202 */ /* 0x000fe40000000f00 */
[----:B------:R-:W-:Y:S01]  /*4590*/  MOV R20, 0x45c0 ;  /* 0x000045c000147802 */ /* 0x000fe20000000f00 */
[----:B0-----:R-:W-:-:S07]  /*45a0*/  IMAD.U32 R13, RZ, RZ, UR4 ;  /* 0x00000004ff0d7e24 */ /* 0x001fce000f8e00ff */
[----:B------:R-:W-:Y:S05]  /*45b0*/  CALL.REL.NOINC `($__internal_5_$__cuda_sm3x_div_rn_noftz_f32_slowpath) ;  /* 0x0000001400447944 */ /* 0x000fea0003c00000 */
[----:B------:R-:W-:-:S07]  /*45c0*/  MOV R13, R0 ;  /* 0x00000000000d7202 */ /* 0x000fce0000000f00 */
.L_x_141:
[----:B------:R-:W-:Y:S05]  /*45d0*/  BSYNC.RECONVERGENT B0 ;  /* 0x0000000000007941 */ /* 0x000fea0003800200 */
.L_x_140:
[----:B------:R-:W0:Y:S01]  /*45e0*/  LDC R8, c[0x0][0x3f4] ;  /* 0x0000fd00ff087b82 */ /* 0x000e220000000800 */
[----:B------:R-:W-:Y:S01]  /*45f0*/  IMAD.WIDE R6, R3, 0x4, R6 ;  /* 0x0000000403067825 */ /* 0x000fe200078e0206 */
[----:B------:R-:W-:Y:S04]  /*4600*/  BSSY.RECONVERGENT B0, `(.L_x_142) ;  /* 0x0000010000007945 */ /* 0x000fe80003800200 */
[----:B------:R1:W-:Y:S01]  /*4610*/  STG.E desc[UR8][R6.64], R13 ;  /* 0x0000000d06007986 */ /* 0x0003e2000c101908 */
[----:B0-----:R-:W0:Y:S08]  /*4620*/  MUFU.RCP R9, R8 ;  /* 0x0000000800097308 */ /* 0x001e300000001000 */
[----:B------:R-:W2:Y:S01]  /*4630*/  FCHK P0, R15, R8 ;  /* 0x000000080f007302 */ /* 0x000ea20000000000 */
[----:B0-----:R-:W-:-:S04]  /*4640*/  FFMA R0, R9, -R8, 1 ;  /* 0x3f80000009007423 */ /* 0x001fc80000000808 */
[----:B------:R-:W-:-:S04]  /*4650*/  FFMA R0, R9, R0, R9 ;  /* 0x0000000009007223 */ /* 0x000fc80000000009 */
[----:B------:R-:W-:-:S04]  /*4660*/  FFMA R4, R0, R15, RZ ;  /* 0x0000000f00047223 */ /* 0x000fc800000000ff */
[----:B------:R-:W-:-:S04]  /*4670*/  FFMA R9, R4, -R8, R15 ;  /* 0x8000000804097223 */ /* 0x000fc8000000000f */
[----:B------:R-:W-:Y:S01]  /*4680*/  FFMA R9, R0, R9, R4 ;  /* 0x0000000900097223 */ /* 0x000fe20000000004 */
[----:B-12---:R-:W-:Y:S06]  /*4690*/  @!P0 BRA `(.L_x_143) ;  /* 0x0000000000188947 */ /* 0x006fec0003800000 */
[----:B------:R-:W0:Y:S01]  /*46a0*/  LDCU UR4, c[0x0][0x3f4] ;  /* 0x00007e80ff0477ac */ /* 0x000e220008000800 */
[----:B------:R-:W-:Y:S02]  /*46b0*/  MOV R0, R15 ;  /* 0x0000000f00007202 */ /* 0x000fe40000000f00 */
[----:B------:R-:W-:Y:S01]  /*46c0*/  MOV R20, 0x46f0 ;  /* 0x000046f000147802 */ /* 0x000fe20000000f00 */
[----:B0-----:R-:W-:-:S07]  /*46d0*/  IMAD.U32 R13, RZ, RZ, UR4 ;  /* 0x00000004ff0d7e24 */ /* 0x001fce000f8e00ff */
[----:B------:R-:W-:Y:S05]  /*46e0*/  CALL.REL.NOINC `($__internal_5_$__cuda_sm3x_div_rn_noftz_f32_slowpath) ;  /* 0x0000001000f87944 */ /* 0x000fea0003c00000 */
[----:B------:R-:W-:-:S07]  /*46f0*/  MOV R9, R0 ;  /* 0x0000000000097202 */ /* 0x000fce0000000f00 */
.L_x_143:
[----:B------:R-:W-:Y:S05]  /*4700*/  BSYNC.RECONVERGENT B0 ;  /* 0x0000000000007941 */ /* 0x000fea0003800200 */
.L_x_142:
        /* <DEDUP_REMOVED lines=18> */
.L_x_145:
[----:B------:R-:W-:Y:S05]  /*4830*/  BSYNC.RECONVERGENT B0 ;  /* 0x0000000000007941 */ /* 0x000fea0003800200 */
.L_x_144:
[----:B------:R-:W-:-:S05]  /*4840*/  IMAD.WIDE R6, R3, 0x4, R6 ;  /* 0x0000000403067825 */ /* 0x000fca00078e0206 */
[----:B------:R1:W-:Y:S01]  /*4850*/  STG.E desc[UR8][R6.64], R11 ;  /* 0x0000000b06007986 */ /* 0x0003e2000c101908 */
[----:B------:R-:W-:Y:S05]  /*4860*/  BRA `(.L_x_139) ;  /* 0x00000000001c7947 */ /* 0x000fea0003800000 */
.L_x_137:
[----:B------:R-:W0:Y:S02]  /*4870*/  LDC.64 R6, c[0x0][0x380] ;  /* 0x0000e000ff067b82 */ /* 0x000e240000000a00 */
[----:B0-----:R-:W-:-:S05]  /*4880*/  IMAD.WIDE R6, R2, 0x4, R6 ;  /* 0x0000000402067825 */ /* 0x001fca00078e0206 */
[----:B------:R0:W-:Y:S01]  /*4890*/  STG.E desc[UR8][R6.64], R17 ;  /* 0x0000001106007986 */ /* 0x0001e2000c101908 */
[----:B------:R-:W-:-:S05]  /*48a0*/  IMAD.WIDE R8, R3, 0x4, R6 ;  /* 0x0000000403087825 */ /* 0x000fca00078e0206 */
[----:B------:R0:W-:Y:S01]  /*48b0*/  STG.E desc[UR8][R8.64], R21 ;  /* 0x0000001508007986 */ /* 0x0001e2000c101908 */
[----:B------:R-:W-:-:S05]  /*48c0*/  IMAD.WIDE R10, R3, 0x4, R8 ;  /* 0x00000004030a7825 */ /* 0x000fca00078e0208 */
[----:B------:R0:W-:Y:S02]  /*48d0*/  STG.E desc[UR8][R10.64], R25 ;  /* 0x000000190a007986 */ /* 0x0001e4000c101908 */
.L_x_139:
        /* <DEDUP_REMOVED lines=9> */
[----:B012---:R-:W0:Y:S01]  /*4970*/  LDC R6, c[0x0][0x3d8] ;  /* 0x0000f600ff067b82 */ /* 0x007e220000000800 */
[----:B------:R-:W-:Y:S01]  /*4980*/  LOP3.LUT R4, R0, 0x7ffffff0, RZ, 0xc0, !PT ;  /* 0x7ffffff000047812 */ /* 0x000fe200078ec0ff */
[----:B------:R-:W-:Y:S01]  /*4990*/  IMAD.MOV.U32 R7, RZ, RZ, R2 ;  /* 0x000000ffff077224 */ /* 0x000fe200078e0002 */
[----:B------:R-:W3:Y:S02]  /*49a0*/  LDCU UR6, c[0x0][0x3dc] ;  /* 0x00007b80ff0677ac */ /* 0x000ee40008000800 */
[----:B------:R-:W-:Y:S01]  /*49b0*/  IADD3 R8, PT, PT, -R4, RZ, RZ ;  /* 0x000000ff04087210 */ /* 0x000fe20007ffe1ff */
[----:B------:R-:W1:Y:S01]  /*49c0*/  LDCU UR7, c[0x0][0x3f4] ;  /* 0x00007e80ff0777ac */ /* 0x000e620008000800 */
[----:B---3--:R-:W-:-:S06]  /*49d0*/  UIMAD UR4, UR6, UR4, URZ ;  /* 0x00000004060472a4 */ /* 0x008fcc000f8e02ff */
[----:B01----:R-:W-:-:S07]  /*49e0*/  IMAD R6, R6, UR4, RZ ;  /* 0x0000000406067c24 */ /* 0x003fce000f8e02ff */
.L_x_147:
[----:B---3--:R-:W0:Y:S02]  /*49f0*/  LDC.64 R10, c[0x0][0x380] ;  /* 0x0000e000ff0a7b82 */ /* 0x008e240000000a00 */
[----:B0-----:R-:W-:-:S05]  /*4a00*/  IMAD.WIDE R10, R7, 0x4, R10 ;  /* 0x00000004070a7825 */ /* 0x001fca00078e020a */
[----:B------:R-:W2:Y:S01]  /*4a10*/  LDG.E R9, desc[UR8][R10.64] ;  /* 0x000000080a097981 */ /* 0x000ea2000c1e1900 */
[----:B------:R-:W-:-:S04]  /*4a20*/  IMAD.WIDE R12, R3, 0x4, R10 ;  /* 0x00000004030c7825 */ /* 0x000fc800078e020a */
[----:B--2---:R-:W-:-:S05]  /*4a30*/  FMUL R9, R9, UR7 ;  /* 0x0000000709097c20 */ /* 0x004fca0008400000 */
[----:B------:R0:W-:Y:S04]  /*4a40*/  STG.E desc[UR8][R10.64], R9 ;  /* 0x000000090a007986 */ /* 0x0001e8000c101908 */
        /* <DEDUP_REMOVED lines=8> */
[----:B------:R-:W3:Y:S01]  /*4ad0*/  LDG.E R18, desc[UR8][R16.64] ;  /* 0x0000000810127981 */ /* 0x000ee2000c1e1900 */
[----:B0-----:R-:W-:-:S04]  /*4ae0*/  IMAD.WIDE R10, R3, 0x4, R16 ;  /* 0x00000004030a7825 */ /* 0x001fc800078e0210 */
[----:B---3--:R-:W-:-:S05]  /*4af0*/  FMUL R23, R18, UR7 ;  /* 0x0000000712177c20 */ /* 0x008fca0008400000 */
[----:B------:R0:W-:Y:S04]  /*4b00*/  STG.E desc[UR8][R16.64], R23 ;  /* 0x0000001710007986 */ /* 0x0001e8000c101908 */
[----:B------:R-:W3:Y:S01]  /*4b10*/  LDG.E R9, desc[UR8][R10.64] ;  /* 0x000000080a097981 */ /* 0x000ee2000c1e1900 */
[----:B-1----:R-:W-:-:S04]  /*4b20*/  IMAD.WIDE R12, R3, 0x4, R10 ;  /* 0x00000004030c7825 */ /* 0x002fc800078e020a */
[----:B---3--:R-:W-:-:S05]  /*4b30*/  FMUL R9, R9, UR7 ;  /* 0x0000000709097c20 */ /* 0x008fca0008400000 */
[----:B------:R1:W-:Y:S04]  /*4b40*/  STG.E desc[UR8][R10.64], R9 ;  /* 0x000000090a007986 */ /* 0x0003e8000c101908 */
[----:B------:R-:W3:Y:S01]  /*4b50*/  LDG.E R18, desc[UR8][R12.64] ;  /* 0x000000080c127981 */ /* 0x000ee2000c1e1900 */
[----:B--2---:R-:W-:-:S04]  /*4b60*/  IMAD.WIDE R14, R3, 0x4, R12 ;  /* 0x00000004030e7825 */ /* 0x004fc800078e020c */
[----:B---3--:R-:W-:-:S05]  /*4b70*/  FMUL R19, R18, UR7 ;  /* 0x0000000712137c20 */ /* 0x008fca0008400000 */
        /* <DEDUP_REMOVED lines=38> */
[----:B------:R-:W-:Y:S01]  /*4de0*/  IADD3 R8, PT, PT, R8, 0x10, RZ ;  /* 0x0000001008087810 */ /* 0x000fe20007ffe0ff */
[----:B------:R-:W-:-:S03]  /*4df0*/  IMAD R7, R6, 0x10, R7 ;  /* 0x0000001006077824 */ /* 0x000fc600078e0207 */
[----:B------:R-:W-:Y:S01]  /*4e00*/  ISETP.NE.AND P0, PT, R8, RZ, PT ;  /* 0x000000ff0800720c */ /* 0x000fe20003f05270 */
[----:B--2---:R-:W-:-:S05]  /*4e10*/  FMUL R23, R18, UR7 ;  /* 0x0000000712177c20 */ /* 0x004fca0008400000 */
[----:B------:R3:W-:Y:S07]  /*4e20*/  STG.E desc[UR8][R16.64], R23 ;  /* 0x0000001710007986 */ /* 0x0007ee000c101908 */
[----:B------:R-:W-:Y:S05]  /*4e30*/  @P0 BRA `(.L_x_147) ;  /* 0xfffffff800ec0947 */ /* 0x000fea000383ffff */
.L_x_146:
[----:B------:R-:W-:Y:S05]  /*4e40*/  @!P1 EXIT ;  /* 0x000000000000994d */ /* 0x000fea0003800000 */
[----:B------:R-:W-:Y:S02]  /*4e50*/  ISETP.GE.U32.AND P0, PT, R20, 0x8, PT ;  /* 0x000000081400780c */ /* 0x000fe40003f06070 */
[----:B---3--:R-:W-:-:S04]  /*4e60*/  LOP3.LUT R16, R0, 0x7, RZ, 0xc0, !PT ;  /* 0x0000000700107812 */ /* 0x008fc800078ec0ff */
[----:B------:R-:W-:-:S07]  /*4e70*/  ISETP.NE.AND P1, PT, R16, RZ, PT ;  /* 0x000000ff1000720c */ /* 0x000fce0003f25270 */
[----:B------:R-:W-:Y:S06]  /*4e80*/  @!P0 BRA `(.L_x_148) ;  /* 0x0000000000908947 */ /* 0x000fec0003800000 */
[----:B012---:R-:W0:Y:S01]  /*4e90*/  LDC.64 R6, c[0x0][0x380] ;  /* 0x0000e000ff067b82 */ /* 0x007e220000000a00 */
[----:B------:R-:W-:Y:S01]  /*4ea0*/  IMAD R9, R3, R4, R2 ;  /* 0x0000000403097224 */ /* 0x000fe200078e0202 */
[----:B------:R-:W1:Y:S03]  /*4eb0*/  LDCU UR4, c[0x0][0x3f4] ;  /* 0x00007e80ff0477ac */ /* 0x000e660008000800 */
[----:B0-----:R-:W-:-:S05]  /*4ec0*/  IMAD.WIDE R6, R9, 0x4, R6 ;  /* 0x0000000409067825 */ /* 0x001fca00078e0206 */
        /* <DEDUP_REMOVED lines=20> */
[----:B------:R-:W4:Y:S01]  /*5010*/  LDG.E R14, desc[UR8][R8.64] ;  /* 0x00000008080e7981 */ /* 0x000f22000c1e1900 */
[----:B--2---:R-:W-:-:S04]  /*5020*/  IMAD.WIDE R10, R3, 0x4, R8 ;  /* 0x00000004030a7825 */ /* 0x004fc800078e0208 */
[----:B----4-:R-:W-:-:S05]  /*5030*/  FMUL R17, R14, UR4 ;  /* 0x000000040e117c20 */ /* 0x010fca0008400000 */
[----:B------:R3:W-:Y:S04]  /*5040*/  STG.E desc[UR8][R8.64], R17 ;  /* 0x0000001108007986 */ /* 0x0007e8000c101908 */
[----:B------:R-:W2:Y:S01]  /*5050*/  LDG.E R14, desc[UR8][R10.64] ;  /* 0x000000080a0e7981 */ /* 0x000ea2000c1e1900 */
[----:B0-----:R-:W-:-:S04]  /*5060*/  IMAD.WIDE R12, R3, 0x4, R10 ;  /* 0x00000004030c7825 */ /* 0x001fc800078e020a */
[----:B--2---:R-:W-:-:S05]  /*5070*/  FMUL R19, R14, UR4 ;  /* 0x000000040e137c20 */ /* 0x004fca0008400000 */
[----:B------:R3:W-:Y:S04]  /*5080*/  STG.E desc[UR8][R10.64], R19 ;  /* 0x000000130a007986 */ /* 0x0007e8000c101908 */
[----:B------:R-:W2:Y:S01]  /*5090*/  LDG.E R14, desc[UR8][R12.64] ;  /* 0x000000080c0e7981 */ /* 0x000ea2000c1e1900 */
[----:B------:R-:W-:Y:S01]  /*50a0*/  IADD3 R4, PT, PT, R4, 0x8, RZ ;  /* 0x0000000804047810 */ /* 0x000fe20007ffe0ff */
[----:B--2---:R-:W-:-:S05]  /*50b0*/  FMUL R21, R14, UR4 ;  /* 0x000000040e157c20 */ /* 0x004fca0008400000 */
[----:B------:R3:W-:Y:S02]  /*50c0*/  STG.E desc[UR8][R12.64], R21 ;  /* 0x000000150c007986 */ /* 0x0007e4000c101908 */
.L_x_148:
[----:B------:R-:W-:Y:S05]  /*50d0*/  @!P1 EXIT ;  /* 0x000000000000994d */ /* 0x000fea0003800000 */
[----:B------:R-:W-:Y:S02]  /*50e0*/  ISETP.GE.U32.AND P0, PT, R16, 0x4, PT ;  /* 0x000000041000780c */ /* 0x000fe40003f06070 */
[----:B------:R-:W-:-:S04]  /*50f0*/  LOP3.LUT R14, R0, 0x3, RZ, 0xc0, !PT ;  /* 0x00000003000e7812 */ /* 0x000fc800078ec0ff */
[----:B------:R-:W-:-:S07]  /*5100*/  ISETP.NE.AND P1, PT, R14, RZ, PT ;  /* 0x000000ff0e00720c */ /* 0x000fce0003f25270 */
[----:B------:R-:W-:Y:S06]  /*5110*/  @!P0 BRA `(.L_x_149) ;  /* 0x0000000000508947 */ /* 0x000fec0003800000 */
[----:B0123--:R-:W0:Y:S01]  /*5120*/  LDC.64 R6, c[0x0][0x380] ;  /* 0x0000e000ff067b82 */ /* 0x00fe220000000a00 */
[----:B------:R-:W-:Y:S01]  /*5130*/  IMAD R9, R3, R4, R2 ;  /* 0x0000000403097224 */ /* 0x000fe200078e0202 */
[----:B------:R-:W1:Y:S03]  /*5140*/  LDCU UR4, c[0x0][0x3f4] ;  /* 0x00007e80ff0477ac */ /* 0x000e660008000800 */
[----:B0-----:R-:W-:-:S05]  /*5150*/  IMAD.WIDE R6, R9, 0x4, R6 ;  /* 0x0000000409067825 */ /* 0x001fca00078e0206 */
[----:B------:R-:W1:Y:S01]  /*5160*/  LDG.E R0, desc[UR8][R6.64] ;  /* 0x0000000806007981 */ /* 0x000e62000c1e1900 */
[----:B------:R-:W-:-:S04]  /*5170*/  IMAD.WIDE R8, R3, 0x4, R6 ;  /* 0x0000000403087825 */ /* 0x000fc800078e0206 */
[----:B-1----:R-:W-:-:S05]  /*5180*/  FMUL R15, R0, UR4 ;  /* 0x00000004000f7c20 */ /* 0x002fca0008400000 */
        /* <DEDUP_REMOVED lines=13> */
.L_x_149:
[----:B------:R-:W-:Y:S05]  /*5260*/  @!P1 EXIT ;  /* 0x000000000000994d */ /* 0x000fea0003800000 */
[----:B------:R-:W5:Y:S01]  /*5270*/  LDCU UR4, c[0x0][0x3e0] ;  /* 0x00007c00ff0477ac */ /* 0x000f620008000800 */
[----:B01234-:R-:W0:Y:S01]  /*5280*/  LDC.64 R6, c[0x0][0x380] ;  /* 0x0000e000ff067b82 */ /* 0x01fe220000000a00 */
[----:B------:R-:W-:Y:S01]  /*5290*/  IMAD.MOV R2, RZ, RZ, -R14 ;  /* 0x000000ffff027224 */ /* 0x000fe200078e0a0e */
[----:B------:R-:W1:Y:S01]  /*52a0*/  LDCU.64 UR6, c[0x0][0x3d8] ;  /* 0x00007b00ff0677ac */ /* 0x000e620008000a00 */
[----:B-----5:R-:W-:Y:S01]  /*52b0*/  IMAD R4, R4, UR4, RZ ;  /* 0x0000000404047c24 */ /* 0x020fe2000f8e02ff */
[----:B------:R-:W2:Y:S03]  /*52c0*/  LDCU UR4, c[0x0][0x3f4] ;  /* 0x00007e80ff0477ac */ /* 0x000ea60008000800 */
[----:B-1----:R-:W-:-:S04]  /*52d0*/  IMAD R4, R4, UR7, RZ ;  /* 0x0000000704047c24 */ /* 0x002fc8000f8e02ff */
[----:B------:R-:W-:-:S05]  /*52e0*/  IMAD R4, R4, UR6, R5 ;  /* 0x0000000604047c24 */ /* 0x000fca000f8e0205 */
[----:B------:R-:W-:-:S07]  /*52f0*/  IADD3 R0, PT, PT, R4, UR5, RZ ;  /* 0x0000000504007c10 */ /* 0x000fce000fffe0ff */
.L_x_150:
[----:B01----:R-:W-:-:S05]  /*5300*/  IMAD.WIDE R4, R0, 0x4, R6 ;  /* 0x0000000400047825 */ /* 0x003fca00078e0206 */
[----:B------:R-:W2:Y:S01]  /*5310*/  LDG.E R8, desc[UR8][R4.64] ;  /* 0x0000000804087981 */ /* 0x000ea2000c1e1900 */
[----:B------:R-:W-:Y:S01]  /*5320*/  IADD3 R2, PT, PT, R2, 0x1, RZ ;  /* 0x0000000102027810 */ /* 0x000fe20007ffe0ff */
[----:B------:R-:W-:-:S03]  /*5330*/  IMAD.IADD R0, R3, 0x1, R0 ;  /* 0x0000000103007824 */ /* 0x000fc600078e0200 */
[----:B------:R-:W-:Y:S01]  /*5340*/  ISETP.NE.AND P0, PT, R2, RZ, PT ;  /* 0x000000ff0200720c */ /* 0x000fe20003f05270 */
[----:B--2---:R-:W-:-:S05]  /*5350*/  FMUL R9, R8, UR4 ;  /* 0x0000000408097c20 */ /* 0x004fca0008400000 */
[----:B------:R1:W-:Y:S07]  /*5360*/  STG.E desc[UR8][R4.64], R9 ;  /* 0x0000000904007986 */ /* 0x0003ee000c101908 */
[----:B------:R-:W-:Y:S05]  /*5370*/  @P0 BRA `(.L_x_150) ;  /* 0xfffffffc00e00947 */ /* 0x000fea000383ffff */
[----:B------:R-:W-:Y:S05]  /*5380*/  EXIT ;  /* 0x000000000000794d */ /* 0x000fea0003800000 */
        .weak           $__internal_3_$__cuda_sm20_div_rn_f64_full
        .type           $__internal_3_$__cuda_sm20_div_rn_f64_full,@function
        .size           $__internal_3_$__cuda_sm20_div_rn_f64_full,($__internal_4_$__cuda_sm20_sqrt_rn_f32_slowpath - $__internal_3_$__cuda_sm20_div_rn_f64_full)
$__internal_3_$__cuda_sm20_div_rn_f64_full:
[C---:B------:R-:W-:Y:S01]  /*5390*/  FSETP.GEU.AND P0, PT, |R24|.reuse, 1.469367938527859385e-39, PT ;  /* 0x001000001800780b */ /* 0x040fe20003f0e200 */
[----:B------:R-:W-:Y:S01]  /*53a0*/  BSSY.RECONVERGENT B2, `(.L_x_151) ;  /* 0x0000058000027945 */ /* 0x000fe20003800200 */
[----:B------:R-:W-:Y:S02]  /*53b0*/  LOP3.LUT R20, R24, 0x800fffff, RZ, 0xc0, !PT ;  /* 0x800fffff18147812 */ /* 0x000fe400078ec0ff */
[----:B------:R-:W-:Y:S02]  /*53c0*/  MOV R12, R5 ;  /* 0x00000005000c7202 */ /* 0x000fe40000000f00 */
[----:B------:R-:W-:Y:S02]  /*53d0*/  MOV R13, R24 ;  /* 0x00000018000d7202 */ /* 0x000fe40000000f00 */
[----:B------:R-:W-:Y:S01]  /*53e0*/  LOP3.LUT R21, R20, 0x3ff00000, RZ, 0xfc, !PT ;  /* 0x3ff0000014157812 */ /* 0x000fe200078efcff */
[----:B------:R-:W-:Y:S01]  /*53f0*/  IMAD.MOV.U32 R20, RZ, RZ, R5 ;  /* 0x000000ffff147224 */ /* 0x000fe200078e0005 */
[----:B------:R-:W-:-:S02]  /*5400*/  FSETP.GEU.AND P2, PT, |R7|, 1.469367938527859385e-39, PT ;  /* 0x001000000700780b */ /* 0x000fc40003f4e200 */
[----:B------:R-:W-:Y:S01]  /*5410*/  MOV R26, 0x1 ;  /* 0x00000001001a7802 */ /* 0x000fe20000000f00 */
[----:B------:R-:W-:Y:S01]  /*5420*/  @!P0 DMUL R20, R12, 8.98846567431157953865e+307 ;  /* 0x7fe000000c148828 */ /* 0x000fe20000000000 */
[----:B------:R-:W-:Y:S02]  /*5430*/  LOP3.LUT R17, R7, 0x7ff00000, RZ, 0xc0, !PT ;  /* 0x7ff0000007117812 */ /* 0x000fe400078ec0ff */
[----:B------:R-:W-:Y:S02]  /*5440*/  LOP3.LUT R34, R24, 0x7ff00000, RZ, 0xc0, !PT ;  /* 0x7ff0000018227812 */ /* 0x000fe400078ec0ff */
[----:B------:R-:W-:Y:S01]  /*5450*/  MOV R25, 0x1ca00000 ;  /* 0x1ca0000000197802 */ /* 0x000fe20000000f00 */
[----:B------:R-:W0:Y:S01]  /*5460*/  MUFU.RCP64H R27, R21 ;  /* 0x00000015001b7308 */ /* 0x000e220000001800 */
[----:B------:R-:W-:-:S03]  /*5470*/  ISETP.GE.U32.AND P1, PT, R17, R34, PT ;  /* 0x000000221100720c */ /* 0x000fc60003f26070 */
[----:B------:R-:W-:Y:S02]  /*5480*/  @!P2 LOP3.LUT R30, R13, 0x7ff00000, RZ, 0xc0, !PT ;  /* 0x7ff000000d1ea812 */ /* 0x000fe400078ec0ff */
[----:B------:R-:W-:Y:S02]  /*5490*/  @!P2 MOV R32, RZ ;  /* 0x000000ff0020a202 */ /* 0x000fe40000000f00 */
[----:B------:R-:W-:Y:S02]  /*54a0*/  @!P2 ISETP.GE.U32.AND P3, PT, R17, R30, PT ;  /* 0x0000001e1100a20c */ /* 0x000fe40003f66070 */
[----:B------:R-:W-:Y:S02]  /*54b0*/  @!P0 LOP3.LUT R34, R21, 0x7ff00000, RZ, 0xc0, !PT ;  /* 0x7ff0000015228812 */ /* 0x000fe400078ec0ff */
[----:B------:R-:W-:Y:S02]  /*54c0*/  @!P2 SEL R29, R25, 0x63400000, !P3 ;  /* 0x63400000191da807 */ /* 0x000fe40005800000 */
[----:B------:R-:W-:-:S02]  /*54d0*/  IADD3 R36, PT, PT, R34, -0x1, RZ ;  /* 0xffffffff22247810 */ /* 0x000fc40007ffe0ff */
[----:B------:R-:W-:Y:S01]  /*54e0*/  @!P2 LOP3.LUT R29, R29, 0x80000000, R7, 0xf8, !PT ;  /* 0x800000001d1da812 */ /* 0x000fe200078ef807 */
[----:B0-----:R-:W-:-:S03]  /*54f0*/  DFMA R22, R26, -R20, 1 ;  /* 0x3ff000001a16742b */ /* 0x001fc60000000814 */
[----:B------:R-:W-:Y:S02]  /*5500*/  @!P2 LOP3.LUT R33, R29, 0x100000, RZ, 0xfc, !PT ;  /* 0x001000001d21a812 */ /* 0x000fe400078efcff */
[----:B------:R-:W-:-:S03]  /*5510*/  MOV R29, R17 ;  /* 0x00000011001d7202 */ /* 0x000fc60000000f00 */
[----:B------:R-:W-:-:S08]  /*5520*/  DFMA R22, R22, R22, R22 ;  /* 0x000000161616722b */ /* 0x000fd00000000016 */
[----:B------:R-:W-:Y:S01]  /*5530*/  DFMA R26, R26, R22, R26 ;  /* 0x000000161a1a722b */ /* 0x000fe2000000001a */
[----:B------:R-:W-:Y:S01]  /*5540*/  SEL R23, R25, 0x63400000, !P1 ;  /* 0x6340000019177807 */ /* 0x000fe20004800000 */
[----:B------:R-:W-:-:S03]  /*5550*/  IMAD.MOV.U32 R22, RZ, RZ, R6 ;  /* 0x000000ffff167224 */ /* 0x000fc600078e0006 */
[----:B------:R-:W-:-:S03]  /*5560*/  LOP3.LUT R23, R23, 0x800fffff, R7, 0xf8, !PT ;  /* 0x800fffff17177812 */ /* 0x000fc600078ef807 */
[----:B------:R-:W-:-:S03]  /*5570*/  DFMA R30, R26, -R20, 1 ;  /* 0x3ff000001a1e742b */ /* 0x000fc60000000814 */
[----:B------:R-:W-:-:S05]  /*5580*/  @!P2 DFMA R22, R22, 2, -R32 ;  /* 0x400000001616a82b */ /* 0x000fca0000000820 */
[----:B------:R-:W-:-:S05]  /*5590*/  DFMA R26, R26, R30, R26 ;  /* 0x0000001e1a1a722b */ /* 0x000fca000000001a */
[----:B------:R-:W-:-:S03]  /*55a0*/  @!P2 LOP3.LUT R29, R23, 0x7ff00000, RZ, 0xc0, !PT ;  /* 0x7ff00000171da812 */ /* 0x000fc600078ec0ff */
[----:B------:R-:W-:Y:S02]  /*55b0*/  DMUL R30, R26, R22 ;  /* 0x000000161a1e7228 */ /* 0x000fe40000000000 */
[----:B------:R-:W-:-:S05]  /*55c0*/  VIADD R35, R29, 0xffffffff ;  /* 0xffffffff1d237836 */ /* 0x000fca0000000000 */
[----:B------:R-:W-:Y:S01]  /*55d0*/  ISETP.GT.U32.AND P0, PT, R35, 0x7feffffe, PT ;  /* 0x7feffffe2300780c */ /* 0x000fe20003f04070 */
[----:B------:R-:W-:-:S03]  /*55e0*/  DFMA R32, R30, -R20, R22 ;  /* 0x800000141e20722b */ /* 0x000fc60000000016 */
[----:B------:R-:W-:-:S05]  /*55f0*/  ISETP.GT.U32.OR P0, PT, R36, 0x7feffffe, P0 ;  /* 0x7feffffe2400780c */ /* 0x000fca0000704470 */
[----:B------:R-:W-:-:S08]  /*5600*/  DFMA R26, R26, R32, R30 ;  /* 0x000000201a1a722b */ /* 0x000fd0000000001e */
[----:B------:R-:W-:Y:S05]  /*5610*/  @P0 BRA `(.L_x_152) ;  /* 0x00000000006c0947 */ /* 0x000fea0003800000 */
[----:B------:R-:W-:-:S04]  /*5620*/  LOP3.LUT R30, R13, 0x7ff00000, RZ, 0xc0, !PT ;  /* 0x7ff000000d1e7812 */ /* 0x000fc800078ec0ff */
[CC--:B------:R-:W-:Y:S02]  /*5630*/  VIADDMNMX R6, R17.reuse, -R30.reuse, 0xb9600000, !PT ;  /* 0xb960000011067446 */ /* 0x0c0fe4000780091e */
[----:B------:R-:W-:Y:S02]  /*5640*/  ISETP.GE.U32.AND P0, PT, R17, R30, PT ;  /* 0x0000001e1100720c */ /* 0x000fe40003f06070 */
[----:B------:R-:W-:Y:S02]  /*5650*/  VIMNMX R6, PT, PT, R6, 0x46a00000, PT ;  /* 0x46a0000006067848 */ /* 0x000fe40003fe0100 */
[----:B------:R-:W-:-:S04]  /*5660*/  SEL R25, R25, 0x63400000, !P0 ;  /* 0x6340000019197807 */ /* 0x000fc80004000000 */
[----:B------:R-:W-:Y:S02]  /*5670*/  IADD3 R25, PT, PT, -R25, R6, RZ ;  /* 0x0000000619197210 */ /* 0x000fe40007ffe1ff */
[----:B------:R-:W-:-:S03]  /*5680*/  MOV R6, RZ ;  /* 0x000000ff00067202 */ /* 0x000fc60000000f00 */
[----:B------:R-:W-:-:S06]  /*5690*/  VIADD R7, R25, 0x7fe00000 ;  /* 0x7fe0000019077836 */ /* 0x000fcc0000000000 */
[----:B------:R-:W-:-:S10]  /*56a0*/  DMUL R30, R26, R6 ;  /* 0x000000061a1e7228 */ /* 0x000fd40000000000 */
[----:B------:R-:W-:-:S13]  /*56b0*/  FSETP.GTU.AND P0, PT, |R31|, 1.469367938527859385e-39, PT ;  /* 0x001000001f00780b */ /* 0x000fda0003f0c200 */
[----:B------:R-:W-:Y:S05]  /*56c0*/  @P0 BRA `(.L_x_153) ;  /* 0x0000000000940947 */ /* 0x000fea0003800000 */
[----:B------:R-:W-:Y:S01]  /*56d0*/  DFMA R22, R26, -R20, R22 ;  /* 0x800000141a16722b */ /* 0x000fe20000000016 */
[----:B------:R-:W-:-:S09]  /*56e0*/  MOV R6, RZ ;  /* 0x000000ff00067202 */ /* 0x000fd20000000f00 */
[C---:B------:R-:W-:Y:S02]  /*56f0*/  FSETP.NEU.AND P0, PT, R23.reuse, RZ, PT ;  /* 0x000000ff1700720b */ /* 0x040fe40003f0d000 */
[----:B------:R-:W-:-:S04]  /*5700*/  LOP3.LUT R17, R23, 0x80000000, R13, 0x48, !PT ;  /* 0x8000000017117812 */ /* 0x000fc800078e480d */
[----:B------:R-:W-:-:S07]  /*5710*/  LOP3.LUT R7, R17, R7, RZ, 0xfc, !PT ;  /* 0x0000000711077212 */ /* 0x000fce00078efcff */
[----:B------:R-:W-:Y:S05]  /*5720*/  @!P0 BRA `(.L_x_153) ;  /* 0x00000000007c8947 */ /* 0x000fea0003800000 */
[----:B------:R-:W-:Y:S01]  /*5730*/  IMAD.MOV R13, RZ, RZ, -R25 ;  /* 0x000000ffff0d7224 */ /* 0x000fe200078e0a19 */
[----:B------:R-:W-:Y:S01]  /*5740*/  MOV R12, RZ ;  /* 0x000000ff000c7202 */ /* 0x000fe20000000f00 */
[----:B------:R-:W-:-:S05]  /*5750*/  DMUL.RP R6, R26, R6 ;  /* 0x000000061a067228 */ /* 0x000fca0000008000 */
[----:B------:R-:W-:-:S05]  /*5760*/  DFMA R12, R30, -R12, R26 ;  /* 0x8000000c1e0c722b */ /* 0x000fca000000001a */
[----:B------:R-:W-:Y:S02]  /*5770*/  LOP3.LUT R17, R7, R17, RZ, 0x3c, !PT ;  /* 0x0000001107117212 */ /* 0x000fe400078e3cff */
[----:B------:R-:W-:-:S04]  /*5780*/  IADD3 R12, PT, PT, -R25, -0x43300000, RZ ;  /* 0xbcd00000190c7810 */ /* 0x000fc80007ffe1ff */
[----:B------:R-:W-:-:S04]  /*5790*/  FSETP.NEU.AND P0, PT, |R13|, R12, PT ;  /* 0x0000000c0d00720b */ /* 0x000fc80003f0d200 */
[----:B------:R-:W-:Y:S02]  /*57a0*/  FSEL R30, R6, R30, !P0 ;  /* 0x0000001e061e7208 */ /* 0x000fe40004000000 */
[----:B------:R-:W-:Y:S01]  /*57b0*/  FSEL R31, R17, R31, !P0 ;  /* 0x0000001f111f7208 */ /* 0x000fe20004000000 */
[----:B------:R-:W-:Y:S06]  /*57c0*/  BRA `(.L_x_153) ;  /* 0x0000000000547947 */ /* 0x000fec0003800000 */
.L_x_152:
[----:B------:R-:W-:-:S14]  /*57d0*/  DSETP.NAN.AND P0, PT, R6, R6, PT ;  /* 0x000000060600722a */ /* 0x000fdc0003f08000 */
[----:B------:R-:W-:Y:S05]  /*57e0*/  @P0 BRA `(.L_x_154) ;  /* 0x0000000000440947 */ /* 0x000fea0003800000 */
[----:B------:R-:W-:-:S14]  /*57f0*/  DSETP.NAN.AND P0, PT, R12, R12, PT ;  /* 0x0000000c0c00722a */ /* 0x000fdc0003f08000 */
[----:B------:R-:W-:Y:S05]  /*5800*/  @P0 BRA `(.L_x_155) ;  /* 0x0000000000300947 */ /* 0x000fea0003800000 */
[----:B------:R-:W-:Y:S01]  /*5810*/  ISETP.NE.AND P0, PT, R29, R34, PT ;  /* 0x000000221d00720c */ /* 0x000fe20003f05270 */
[----:B------:R-:W-:Y:S01]  /*5820*/  IMAD.MOV.U32 R31, RZ, RZ, -0x80000 ;  /* 0xfff80000ff1f7424 */ /* 0x000fe200078e00ff */
[----:B------:R-:W-:-:S11]  /*5830*/  MOV R30, 0x0 ;  /* 0x00000000001e7802 */ /* 0x000fd60000000f00 */
[----:B------:R-:W-:Y:S05]  /*5840*/  @!P0 BRA `(.L_x_153) ;  /* 0x0000000000348947 */ /* 0x000fea0003800000 */
[----:B------:R-:W-:Y:S02]  /*5850*/  ISETP.NE.AND P0, PT, R29, 0x7ff00000, PT ;  /* 0x7ff000001d00780c */ /* 0x000fe40003f05270 */
[----:B------:R-:W-:Y:S02]  /*5860*/  LOP3.LUT R31, R7, 0x80000000, R13, 0x48, !PT ;  /* 0x80000000071f7812 */ /* 0x000fe400078e480d */
[----:B------:R-:W-:-:S13]  /*5870*/  ISETP.EQ.OR P0, PT, R34, RZ, !P0 ;  /* 0x000000ff2200720c */ /* 0x000fda0004702670 */
[----:B------:R-:W-:Y:S02]  /*5880*/  @P0 LOP3.LUT R6, R31, 0x7ff00000, RZ, 0xfc, !PT ;  /* 0x7ff000001f060812 */ /* 0x000fe400078efcff */
[----:B------:R-:W-:Y:S02]  /*5890*/  @!P0 MOV R30, RZ ;  /* 0x000000ff001e8202 */ /* 0x000fe40000000f00 */
[----:B------:R-:W-:Y:S01]  /*58a0*/  @P0 MOV R30, RZ ;  /* 0x000000ff001e0202 */ /* 0x000fe20000000f00 */
[----:B------:R-:W-:Y:S01]  /*58b0*/  @P0 IMAD.MOV.U32 R31, RZ, RZ, R6 ;  /* 0x000000ffff1f0224 */ /* 0x000fe200078e0006 */
[----:B------:R-:W-:Y:S06]  /*58c0*/  BRA `(.L_x_153) ;  /* 0x0000000000147947 */ /* 0x000fec0003800000 */
.L_x_155:
[----:B------:R-:W-:Y:S02]  /*58d0*/  LOP3.LUT R31, R13, 0x80000, RZ, 0xfc, !PT ;  /* 0x000800000d1f7812 */ /* 0x000fe400078efcff */
[----:B------:R-:W-:Y:S01]  /*58e0*/  MOV R30, R12 ;  /* 0x0000000c001e7202 */ /* 0x000fe20000000f00 */
[----:B------:R-:W-:Y:S06]  /*58f0*/  BRA `(.L_x_153) ;  /* 0x0000000000087947 */ /* 0x000fec0003800000 */
.L_x_154:
[----:B------:R-:W-:Y:S02]  /*5900*/  LOP3.LUT R31, R7, 0x80000, RZ, 0xfc, !PT ;  /* 0x00080000071f7812 */ /* 0x000fe400078efcff */
[----:B------:R-:W-:-:S07]  /*5910*/  MOV R30, R6 ;  /* 0x00000006001e7202 */ /* 0x000fce0000000f00 */
.L_x_153:
[----:B------:R-:W-:Y:S05]  /*5920*/  BSYNC.RECONVERGENT B2 ;  /* 0x0000000000027941 */ /* 0x000fea0003800200 */
.L_x_151:
[----:B------:R-:W-:Y:S02]  /*5930*/  HFMA2 R29, -RZ, RZ, 0, 0 ;  /* 0x00000000ff1d7431 */ /* 0x000fe400000001ff */
[----:B------:R-:W-:Y:S01]  /*5940*/  IMAD.MOV.U32 R12, RZ, RZ, R30 ;  /* 0x000000ffff0c7224 */ /* 0x000fe200078e001e */
[----:B------:R-:W-:Y:S01]  /*5950*/  MOV R13, R31 ;  /* 0x0000001f000d7202 */ /* 0x000fe20000000f00 */
[----:B------:R-:W-:Y:S06]  /*5960*/  RET.REL.NODEC R28 `(_Z18compute_TSDFGPUboxPfS_S_S_fPjP9RGBDpixelS0_S0_S_PKfiiiiiiif) ;  /* 0xffffffa41ca47950 */ /* 0x000fec0003c3ffff */
        .weak           $__internal_4_$__cuda_sm20_sqrt_rn_f32_slowpath
        .type           $__internal_4_$__cuda_sm20_sqrt_rn_f32_slowpath,@function
        .size           $__internal_4_$__cuda_sm20_sqrt_rn_f32_slowpath,($__internal_5_$__cuda_sm3x_div_rn_noftz_f32_slowpath - $__internal_4_$__cuda_sm20_sqrt_rn_f32_slowpath)
$__internal_4_$__cuda_sm20_sqrt_rn_f32_slowpath:
[----:B------:R-:W-:-:S13]  /*5970*/  LOP3.LUT P2, RZ, R28, 0x7fffffff, RZ, 0xc0, !PT ;  /* 0x7fffffff1cff7812 */ /* 0x000fda000784c0ff */
[----:B------:R-:W-:Y:S01]  /*5980*/  @!P2 IMAD.MOV.U32 R31, RZ, RZ, R28 ;  /* 0x000000ffff1fa224 */ /* 0x000fe200078e001c */
[----:B------:R-:W-:Y:S06]  /*5990*/  @!P2 BRA `(.L_x_156) ;  /* 0x000000000040a947 */ /* 0x000fec0003800000 */
[----:B------:R-:W-:-:S13]  /*59a0*/  FSETP.GEU.FTZ.AND P2, PT, R28, RZ, PT ;  /* 0x000000ff1c00720b */ /* 0x000fda0003f5e000 */
[----:B------:R-:W-:Y:S01]  /*59b0*/  @!P2 MOV R31, 0x7fffffff ;  /* 0x7fffffff001fa802 */ /* 0x000fe20000000f00 */
        /* <DEDUP_REMOVED lines=14> */
.L_x_156:
[----:B------:R-:W-:Y:S02]  /*5aa0*/  HFMA2 R29, -RZ, RZ, 0, 0 ;  /* 0x00000000ff1d7431 */ /* 0x000fe400000001ff */
[----:B------:R-:W-:-:S04]  /*5ab0*/  IMAD.MOV.U32 R28, RZ, RZ, R30 ;  /* 0x000000ffff1c7224 */ /* 0x000fc800078e001e */
[----:B------:R-:W-:Y:S05]  /*5ac0*/  RET.REL.NODEC R28 `(_Z18compute_TSDFGPUboxPfS_S_S_fPjP9RGBDpixelS0_S0_S_PKfiiiiiiif) ;  /* 0xffffffa41c4c7950 */ /* 0x000fea0003c3ffff */
        .weak           $__internal_5_$__cuda_sm3x_div_rn_noftz_f32_slowpath
        .type           $__internal_5_$__cuda_sm3x_div_rn_noftz_f32_slowpath,@function
        .size           $__internal_5_$__cuda_sm3x_div_rn_noftz_f32_slowpath,(.L_x_197 - $__internal_5_$__cuda_sm3x_div_rn_noftz_f32_slowpath)
$__internal_5_$__cuda_sm3x_div_rn_noftz_f32_slowpath:
[----:B------:R-:W-:Y:S01]  /*5ad0*/  SHF.R.U32.HI R21, RZ, 0x17, R13 ;  /* 0x00000017ff157819 */ /* 0x000fe2000001160d */
[----:B------:R-:W-:Y:S01]  /*5ae0*/  BSSY.RECONVERGENT B1, `(.L_x_157) ;  /* 0x0000062000017945 */ /* 0x000fe20003800200 */
[----:B------:R-:W-:Y:S02]  /*5af0*/  SHF.R.U32.HI R17, RZ, 0x17, R0 ;  /* 0x00000017ff117819 */ /* 0x000fe40000011600 */
[----:B------:R-:W-:Y:S02]  /*5b00*/  LOP3.LUT R21, R21, 0xff, RZ, 0xc0, !PT ;  /* 0x000000ff15157812 */ /* 0x000fe400078ec0ff */
[----:B------:R-:W-:Y:S02]  /*5b10*/  LOP3.LUT R28, R17, 0xff, RZ, 0xc0, !PT ;  /* 0x000000ff111c7812 */ /* 0x000fe400078ec0ff */
[----:B------:R-:W-:-:S03]  /*5b20*/  IADD3 R26, PT, PT, R21, -0x1, RZ ;  /* 0xffffffff151a7810 */ /* 0x000fc60007ffe0ff */
[----:B------:R-:W-:Y:S01]  /*5b30*/  VIADD R22, R28, 0xffffffff ;  /* 0xffffffff1c167836 */ /* 0x000fe20000000000 */
[----:B------:R-:W-:-:S04]  /*5b40*/  ISETP.GT.U32.AND P0, PT, R26, 0xfd, PT ;  /* 0x000000fd1a00780c */ /* 0x000fc80003f04070 */
[----:B------:R-:W-:-:S13]  /*5b50*/  ISETP.GT.U32.OR P0, PT, R22, 0xfd, P0 ;  /* 0x000000fd1600780c */ /* 0x000fda0000704470 */
[----:B------:R-:W-:Y:S01]  /*5b60*/  @!P0 MOV R17, RZ ;  /* 0x000000ff00118202 */ /* 0x000fe20000000f00 */
        /* <DEDUP_REMOVED lines=17> */
[----:B------:R-:W-:Y:S02]  /*5c80*/  ISETP.GE.AND P0, PT, R22, RZ, PT ;  /* 0x000000ff1600720c */ /* 0x000fe40003f06270 */
[----:B------:R-:W-:-:S11]  /*5c90*/  ISETP.GE.AND P1, PT, R26, RZ, PT ;  /* 0x000000ff1a00720c */ /* 0x000fd60003f26270 */
[----:B------:R-:W-:Y:S01]  /*5ca0*/  @P0 MOV R17, RZ ;  /* 0x000000ff00110202 */ /* 0x000fe20000000f00 */
[----:B------:R-:W-:Y:S02]  /*5cb0*/  @!P0 IMAD.MOV.U32 R17, RZ, RZ, -0x40 ;  /* 0xffffffc0ff118424 */ /* 0x000fe400078e00ff */
[----:B------:R-:W-:Y:S01]  /*5cc0*/  @!P0 FFMA R0, R0, 1.84467440737095516160e+19, RZ ;  /* 0x5f80000000008823 */ /* 0x000fe200000000ff */
[----:B------:R-:W-:Y:S02]  /*5cd0*/  @!P1 FFMA R13, R13, 1.84467440737095516160e+19, RZ ;  /* 0x5f8000000d0d9823 */ /* 0x000fe400000000ff */
[----:B------:R-:W-:-:S07]  /*5ce0*/  @!P1 IADD3 R17, PT, PT, R17, 0x40, RZ ;  /* 0x0000004011119810 */ /* 0x000fce0007ffe0ff */
.L_x_158:
[----:B------:R-:W-:Y:S01]  /*5cf0*/  LEA R22, R21, 0xc0800000, 0x17 ;  /* 0xc080000015167811 */ /* 0x000fe200078eb8ff */
[----:B------:R-:W-:Y:S03]  /*5d00*/  BSSY.RECONVERGENT B2, `(.L_x_163) ;  /* 0x0000036000027945 */ /* 0x000fe60003800200 */
[----:B------:R-:W-:Y:S01]  /*5d10*/  IADD3 R22, PT, PT, -R22, R13, RZ ;  /* 0x0000000d16167210 */ /* 0x000fe20007ffe1ff */
[----:B------:R-:W-:-:S03]  /*5d20*/  VIADD R13, R28, 0xffffff81 ;  /* 0xffffff811c0d7836 */ /* 0x000fc60000000000 */
[----:B------:R0:W1:Y:S01]  /*5d30*/  MUFU.RCP R26, R22 ;  /* 0x00000016001a7308 */ /* 0x0000620000001000 */
[----:B------:R-:W-:Y:S01]  /*5d40*/  FADD.FTZ R27, -R22, -RZ ;  /* 0x800000ff161b7221 */ /* 0x000fe20000010100 */
[C---:B------:R-:W-:Y:S01]  /*5d50*/  IMAD R0, R13.reuse, -0x800000, R0 ;  /* 0xff8000000d007824 */ /* 0x040fe200078e0200 */
[----:B0-----:R-:W-:-:S04]  /*5d60*/  IADD3 R22, PT, PT, R13, 0x7f, -R21 ;  /* 0x0000007f0d167810 */ /* 0x001fc80007ffe815 */
[----:B------:R-:W-:Y:S01]  /*5d70*/  IADD3 R22, PT, PT, R22, R17, RZ ;  /* 0x0000001116167210 */ /* 0x000fe20007ffe0ff */
[----:B-1----:R-:W-:-:S04]  /*5d80*/  FFMA R29, R26, R27, 1 ;  /* 0x3f8000001a1d7423 */ /* 0x002fc8000000001b */
        /* <DEDUP_REMOVED lines=19> */
[CCC-:B------:R-:W-:Y:S01]  /*5ec0*/  FFMA.RZ R13, R31.reuse, R27.reuse, R26.reuse ;  /* 0x0000001b1f0d7223 */ /* 0x1c0fe2000000c01a */
[-CC-:B------:R-:W-:Y:S01]  /*5ed0*/  FFMA.RM R22, R31, R27.reuse, R26.reuse ;  /* 0x0000001b1f167223 */ /* 0x180fe2000000401a */
[C---:B------:R-:W-:Y:S02]  /*5ee0*/  ISETP.NE.AND P2, PT, R21.reuse, RZ, PT ;  /* 0x000000ff1500720c */ /* 0x040fe40003f45270 */
[----:B------:R-:W-:Y:S02]  /*5ef0*/  ISETP.NE.AND P1, PT, R21, RZ, PT ;  /* 0x000000ff1500720c */ /* 0x000fe40003f25270 */
[----:B------:R-:W-:Y:S01]  /*5f00*/  LOP3.LUT R17, R13, 0x7fffff, RZ, 0xc0, !PT ;  /* 0x007fffff0d117812 */ /* 0x000fe200078ec0ff */
[----:B------:R-:W-:Y:S01]  /*5f10*/  FFMA.RP R13, R31, R27, R26 ;  /* 0x0000001b1f0d7223 */ /* 0x000fe2000000801a */
        /* <DEDUP_REMOVED lines=16> */
.L_x_165:
[----:B------:R-:W-:-:S04]  /*6020*/  LOP3.LUT R0, R0, 0x80000000, RZ, 0xc0, !PT ;  /* 0x8000000000007812 */ /* 0x000fc800078ec0ff */
[----:B------:R-:W-:Y:S01]  /*6030*/  LOP3.LUT R0, R0, 0x7f800000, RZ, 0xfc, !PT ;  /* 0x7f80000000007812 */ /* 0x000fe200078efcff */
[----:B------:R-:W-:Y:S06]  /*6040*/  BRA `(.L_x_166) ;  /* 0x0000000000047947 */ /* 0x000fec0003800000 */
.L_x_164:
[----:B------:R-:W-:-:S07]  /*6050*/  LEA R0, R22, R0, 0x17 ;  /* 0x0000000016007211 */ /* 0x000fce00078eb8ff */
.L_x_166:
[----:B------:R-:W-:Y:S05]  /*6060*/  BSYNC.RECONVERGENT B2 ;  /* 0x0000000000027941 */ /* 0x000fea0003800200 */
.L_x_163:
[----:B------:R-:W-:Y:S05]  /*6070*/  BRA `(.L_x_167) ;  /* 0x0000000000207947 */ /* 0x000fea0003800000 */
.L_x_162:
[----:B------:R-:W-:-:S04]  /*6080*/  LOP3.LUT R0, R13, 0x80000000, R0, 0x48, !PT ;  /* 0x800000000d007812 */ /* 0x000fc800078e4800 */
[----:B------:R-:W-:Y:S01]  /*6090*/  LOP3.LUT R0, R0, 0x7f800000, RZ, 0xfc, !PT ;  /* 0x7f80000000007812 */ /* 0x000fe200078efcff */
[----:B------:R-:W-:Y:S06]  /*60a0*/  BRA `(.L_x_167) ;  /* 0x0000000000147947 */ /* 0x000fec0003800000 */
.L_x_161:
[----:B------:R-:W-:Y:S01]  /*60b0*/  LOP3.LUT R0, R13, 0x80000000, R0, 0x48, !PT ;  /* 0x800000000d007812 */ /* 0x000fe200078e4800 */
[----:B------:R-:W-:Y:S06]  /*60c0*/  BRA `(.L_x_167) ;  /* 0x00000000000c7947 */ /* 0x000fec0003800000 */
.L_x_160:
[----:B------:R-:W0:Y:S01]  /*60d0*/  MUFU.RSQ R0, -QNAN ;  /* 0xffc0000000007908 */ /* 0x000e220000001400 */
[----:B------:R-:W-:Y:S05]  /*60e0*/  BRA `(.L_x_167) ;  /* 0x0000000000047947 */ /* 0x000fea0003800000 */
.L_x_159:
[----:B------:R-:W-:-:S07]  /*60f0*/  FADD.FTZ R0, R0, R13 ;  /* 0x0000000d00007221 */ /* 0x000fce0000010000 */
.L_x_167:
[----:B------:R-:W-:Y:S05]  /*6100*/  BSYNC.RECONVERGENT B1 ;  /* 0x0000000000017941 */ /* 0x000fea0003800200 */
.L_x_157:
[----:B------:R-:W-:-:S04]  /*6110*/  HFMA2 R21, -RZ, RZ, 0, 0 ;  /* 0x00000000ff157431 */ /* 0x000fc800000001ff */
[----:B0-----:R-:W-:Y:S05]  /*6120*/  RET.REL.NODEC R20 `(_Z18compute_TSDFGPUboxPfS_S_S_fPjP9RGBDpixelS0_S0_S_PKfiiiiiiif) ;  /* 0xffffff9c14b47950 */ /* 0x001fea0003c3ffff */
.L_x_168:
        /* <DEDUP_REMOVED lines=13> */
.L_x_197:


//--------------------- .text._Z17fillInBeIndexFullPjS_S_j --------------------------
	.section	.text._Z17fillInBeIndexFullPjS_S_j,"ax",@progbits
	.align	128
        .global         _Z17fillInBeIndexFullPjS_S_j
        .type           _Z17fillInBeIndexFullPjS_S_j,@function
        .size           _Z17fillInBeIndexFullPjS_S_j,(.L_x_202 - _Z17fillInBeIndexFullPjS_S_j)
        .other          _Z17fillInBeIndexFullPjS_S_j,@"STO_CUDA_ENTRY STV_DEFAULT"
_Z17fillInBeIndexFullPjS_S_j:
.text._Z17fillInBeIndexFullPjS_S_j:
[----:B------:R-:W-:Y:S01]  /*0000*/  LDC R1, c[0x0][0x37c] ;  /* 0x0000df00ff017b82 */ /* 0x000fe20000000800 */
[----:B------:R-:W0:Y:S07]  /*0010*/  S2R R7, SR_TID.X ;  /* 0x0000000000077919 */ /* 0x000e2e0000002100 */
[----:B------:R-:W0:Y:S01]  /*0020*/  S2UR UR4, SR_CTAID.X ;  /* 0x00000000000479c3 */ /* 0x000e220000002500 */
[----:B------:R-:W1:Y:S07]  /*0030*/  LDCU UR5, c[0x0][0x398] ;  /* 0x00007300ff0577ac */ /* 0x000e6e0008000800 */
[----:B------:R-:W0:Y:S02]  /*0040*/  LDC R0, c[0x0][0x360] ;  /* 0x0000d800ff007b82 */ /* 0x000e240000000800 */
[----:B0-----:R-:W-:-:S05]  /*0050*/  IMAD R7, R0, UR4, R7 ;  /* 0x0000000400077c24 */ /* 0x001fca000f8e0207 */
[----:B-1----:R-:W-:-:S13]  /*0060*/  ISETP.GE.U32.AND P0, PT, R7, UR5, PT ;  /* 0x0000000507007c0c */ /* 0x002fda000bf06070 */
[----:B------:R-:W-:Y:S05]  /*0070*/  @P0 EXIT ;  /* 0x000000000000094d */ /* 0x000fea0003800000 */
[----:B------:R-:W0:Y:S01]  /*0080*/  LDC.64 R4, c[0x0][0x390] ;  /* 0x0000e400ff047b82 */ /* 0x000e220000000a00 */
[----:B------:R-:W1:Y:S07]  /*0090*/  LDCU.64 UR4, c[0x0][0x358] ;  /* 0x00006b00ff0477ac */ /* 0x000e6e0008000a00 */
[----:B------:R-:W2:Y:S08]  /*00a0*/  LDC.64 R2, c[0x0][0x388] ;  /* 0x0000e200ff027b82 */ /* 0x000eb00000000a00 */
[----:B------:R-:W3:Y:S01]  /*00b0*/  LDC.64 R8, c[0x0][0x380] ;  /* 0x0000e000ff087b82 */ /* 0x000ee20000000a00 */
[C---:B0-----:R-:W-:Y:S01]  /*00c0*/  IMAD.WIDE R4, R7.reuse, 0x4, R4 ;  /* 0x0000000407047825 */ /* 0x041fe200078e0204 */
[----:B------:R-:W-:-:S04]  /*00d0*/  SHF.L.U32 R7, R7, 0x1, RZ ;  /* 0x0000000107077819 */ /* 0x000fc800000006ff */
[----:B-1----:R-:W4:Y:S01]  /*00e0*/  LDG.E R0, desc[UR4][R4.64] ;  /* 0x0000000404007981 */ /* 0x002f22000c1e1900 */
[----:B--2---:R-:W-:-:S05]  /*00f0*/  IMAD.WIDE R2, R7, 0x4, R2 ;  /* 0x0000000407027825 */ /* 0x004fca00078e0202 */
[----:B------:R-:W2:Y:S01]  /*0100*/  LDG.E R11, desc[UR4][R2.64] ;  /* 0x00000004020b7981 */ /* 0x000ea2000c1e1900 */
[----:B----4-:R-:W-:-:S05]  /*0110*/  SHF.L.U32 R7, R0, 0x1, RZ ;  /* 0x0000000100077819 */ /* 0x010fca00000006ff */
[----:B---3--:R-:W-:-:S05]  /*0120*/  IMAD.WIDE.U32 R6, R7, 0x4, R8 ;  /* 0x0000000407067825 */ /* 0x008fca00078e0008 */
[----:B--2---:R-:W-:Y:S04]  /*0130*/  STG.E desc[UR4][R6.64], R11 ;  /* 0x0000000b06007986 */ /* 0x004fe8000c101904 */
[----:B------:R-:W2:Y:S04]  /*0140*/  LDG.E R0, desc[UR4][R4.64] ;  /* 0x0000000404007981 */ /* 0x000ea8000c1e1900 */
[----:B------:R-:W3:Y:S01]  /*0150*/  LDG.E R13, desc[UR4][R2.64+0x4] ;  /* 0x00000404020d7981 */ /* 0x000ee2000c1e1900 */
[----:B--2---:R-:W-:-:S05]  /*0160*/  SHF.L.U32 R15, R0, 0x1, RZ ;  /* 0x00000001000f7819 */ /* 0x004fca00000006ff */
[----:B------:R-:W-:-:S05]  /*0170*/  IMAD.WIDE.U32 R8, R15, 0x4, R8 ;  /* 0x000000040f087825 */ /* 0x000fca00078e0008 */
[----:B---3--:R-:W-:Y:S01]  /*0180*/  STG.E desc[UR4][R8.64+0x4], R13 ;  /* 0x0000040d08007986 */ /* 0x008fe2000c101904 */
[----:B------:R-:W-:Y:S05]  /*0190*/  EXIT ;  /* 0x000000000000794d */ /* 0x000fea0003800000 */
.L_x_169:
        /* <DEDUP_REMOVED lines=14> */
.L_x_202:


//--------------------- .text._Z17compute_xyzkernelPfP9RGBDpixelS_S_ --------------------------
	.section	.text._Z17compute_xyzkernelPfP9RGBDpixelS_S_,"ax",@progbits
	.align	128
        .global         _Z17compute_xyzkernelPfP9RGBDpixelS_S_
        .type           _Z17compute_xyzkernelPfP9RGBDpixelS_S_,@function
        .size           _Z17compute_xyzkernelPfP9RGBDpixelS_S_,(.L_x_199 - _Z17compute_xyzkernelPfP9RGBDpixelS_S_)
        .other          _Z17compute_xyzkernelPfP9RGBDpixelS_S_,@"STO_CUDA_ENTRY STV_DEFAULT"
_Z17compute_xyzkernelPfP9RGBDpixelS_S_:
.text._Z17compute_xyzkernelPfP9RGBDpixelS_S_:
[----:B------:R-:W-:Y:S01]  /*0000*/  LDC R1, c[0x0][0x37c] ;  /* 0x0000df00ff017b82 */ /* 0x000fe20000000800 */
[----:B------:R-:W0:Y:S07]  /*0010*/  S2R R5, SR_TID.X ;  /* 0x0000000000057919 */ /* 0x000e2e0000002100 */
[----:B------:R-:W0:Y:S01]  /*0020*/  S2UR UR4, SR_CTAID.X ;  /* 0x00000000000479c3 */ /* 0x000e220000002500 */
[----:B------:R-:W1:Y:S07]  /*0030*/  LDCU.64 UR6, c[0x0][0x358] ;  /* 0x00006b00ff0677ac */ /* 0x000e6e0008000a00 */
[----:B------:R-:W0:Y:S08]  /*0040*/  LDC R4, c[0x0][0x360] ;  /* 0x0000d800ff047b82 */ /* 0x000e300000000800 */
[----:B------:R-:W2:Y:S01]  /*0050*/  LDC.64 R2, c[0x0][0x388] ;  /* 0x0000e200ff027b82 */ /* 0x000ea20000000a00 */
[----:B0-----:R-:W-:-:S04]  /*0060*/  IMAD R4, R4, UR4, R5 ;  /* 0x0000000404047c24 */ /* 0x001fc8000f8e0205 */
[----:B--2---:R-:W-:-:S05]  /*0070*/  IMAD.WIDE.U32 R2, R4, 0x5, R2 ;  /* 0x0000000504027825 */ /* 0x004fca00078e0002 */
[----:B-1----:R-:W2:Y:S04]  /*0080*/  LDG.E.U8 R0, desc[UR6][R2.64+0x3] ;  /* 0x0000030602007981 */ /* 0x002ea8000c1e1100 */
[----:B------:R-:W2:Y:S01]  /*0090*/  LDG.E.U8 R13, desc[UR6][R2.64+0x4] ;  /* 0x00000406020d7981 */ /* 0x000ea2000c1e1100 */
[----:B------:R-:W0:Y:S01]  /*00a0*/  MUFU.RCP64H R7, 1000 ;  /* 0x408f400000077908 */ /* 0x000e220000001800 */
[----:B------:R-:W-:Y:S01]  /*00b0*/  IMAD.MOV.U32 R10, RZ, RZ, 0x0 ;  /* 0x00000000ff0a7424 */ /* 0x000fe200078e00ff */
[----:B------:R-:W-:Y:S01]  /*00c0*/  BSSY.RECONVERGENT B0, `(.L_x_170) ;  /* 0x0000015000007945 */ /* 0x000fe20003800200 */
[----:B------:R-:W-:Y:S02]  /*00d0*/  IMAD.MOV.U32 R11, RZ, RZ, 0x408f4000 ;  /* 0x408f4000ff0b7424 */ /* 0x000fe400078e00ff */
[----:B------:R-:W-:-:S06]  /*00e0*/  IMAD.MOV.U32 R6, RZ, RZ, 0x1 ;  /* 0x00000001ff067424 */ /* 0x000fcc00078e00ff */
[----:B0-----:R-:W-:-:S08]  /*00f0*/  DFMA R8, R6, -R10, 1 ;  /* 0x3ff000000608742b */ /* 0x001fd0000000080a */
[----:B------:R-:W-:-:S08]  /*0100*/  DFMA R8, R8, R8, R8 ;  /* 0x000000080808722b */ /* 0x000fd00000000008 */
[----:B------:R-:W-:-:S08]  /*0110*/  DFMA R8, R6, R8, R6 ;  /* 0x000000080608722b */ /* 0x000fd00000000006 */
[----:B------:R-:W-:-:S08]  /*0120*/  DFMA R10, R8, -R10, 1 ;  /* 0x3ff00000080a742b */ /* 0x000fd0000000080a */
[----:B------:R-:W-:Y:S01]  /*0130*/  DFMA R10, R8, R10, R8 ;  /* 0x0000000a080a722b */ /* 0x000fe20000000008 */
[----:B--2---:R-:W-:-:S04]  /*0140*/  IMAD R0, R13, 0x100, R0 ;  /* 0x000001000d007824 */ /* 0x004fc800078e0200 */
[----:B------:R-:W0:Y:S03]  /*0150*/  I2F.F64.U32 R6, R0 ;  /* 0x0000000000067312 */ /* 0x000e260000201800 */
[----:B0-----:R-:W-:Y:S01]  /*0160*/  DMUL R2, R6, R10 ;  /* 0x0000000a06027228 */ /* 0x001fe20000000000 */
[----:B------:R-:W-:-:S07]  /*0170*/  FSETP.GEU.AND P1, PT, |R7|, 6.5827683646048100446e-37, PT ;  /* 0x036000000700780b */ /* 0x000fce0003f2e200 */
[----:B------:R-:W-:-:S08]  /*0180*/  DFMA R8, R2, -1000, R6 ;  /* 0xc08f40000208782b */ /* 0x000fd00000000006 */
[----:B------:R-:W-:-:S10]  /*0190*/  DFMA R2, R10, R8, R2 ;  /* 0x000000080a02722b */ /* 0x000fd40000000002 */
[----:B------:R-:W-:-:S05]  /*01a0*/  FFMA R8, RZ, 4.4765625, R3 ;  /* 0x408f4000ff087823 */ /* 0x000fca0000000003 */
[----:B------:R-:W-:-:S13]  /*01b0*/  FSETP.GT.AND P0, PT, |R8|, 1.469367938527859385e-39, PT ;  /* 0x001000000800780b */ /* 0x000fda0003f04200 */
[----:B------:R-:W-:Y:S05]  /*01c0*/  @P0 BRA P1, `(.L_x_171) ;  /* 0x0000000000100947 */ /* 0x000fea0000800000 */
[----:B------:R-:W-:-:S07]  /*01d0*/  MOV R0, 0x1f0 ;  /* 0x000001f000007802 */ /* 0x000fce0000000f00 */
[----:B------:R-:W-:Y:S05]  /*01e0*/  CALL.REL.NOINC `($__internal_6_$__cuda_sm20_div_rn_f64_full) ;  /* 0x0000000400207944 */ /* 0x000fea0003c00000 */
[----:B------:R-:W-:Y:S02]  /*01f0*/  IMAD.MOV.U32 R2, RZ, RZ, R12 ;  /* 0x000000ffff027224 */ /* 0x000fe400078e000c */
[----:B------:R-:W-:-:S07]  /*0200*/  IMAD.MOV.U32 R3, RZ, RZ, R13 ;  /* 0x000000ffff037224 */ /* 0x000fce00078e000d */
.L_x_171:
[----:B------:R-:W-:Y:S05]  /*0210*/  BSYNC.RECONVERGENT B0 ;  /* 0x0000000000007941 */ /* 0x000fea0003800200 */
.L_x_170:
[----:B------:R-:W0:Y:S02]  /*0220*/  LDC.64 R6, c[0x0][0x390] ;  /* 0x0000e400ff067b82 */ /* 0x000e240000000a00 */
[----:B0-----:R-:W2:Y:S04]  /*0230*/  LDG.E R11, desc[UR6][R6.64] ;  /* 0x00000006060b7981 */ /* 0x001ea8000c1e1900 */
[----:B------:R-:W3:Y:S01]  /*0240*/  LDG.E R9, desc[UR6][R6.64+0x8] ;  /* 0x0000080606097981 */ /* 0x000ee2000c1e1900 */
[----:B------:R-:W0:Y:S01]  /*0250*/  F2F.F32.F64 R2, R2 ;  /* 0x0000000200027310 */ /* 0x000e220000301000 */
[----:B------:R-:W-:Y:S01]  /*0260*/  UIADD3 UR4, UPT, UPT, UR4, 0x1, URZ ;  /* 0x0000000104047890 */ /* 0x000fe2000fffe0ff */
[----:B------:R-:W-:Y:S05]  /*0270*/  BSSY.RECONVERGENT B0, `(.L_x_172) ;  /* 0x0000010000007945 */ /* 0x000fea0003800200 */
[----:B------:R-:W-:Y:S01]  /*0280*/  I2FP.F32.U32 R0, UR4 ;  /* 0x0000000400007c45 */ /* 0x000fe20008201000 */
[----:B--2---:R-:W1:Y:S04]  /*0290*/  MUFU.RCP R8, R11 ;  /* 0x0000000b00087308 */ /* 0x004e680000001000 */
[----:B---3--:R-:W-:-:S04]  /*02a0*/  FADD R9, R0, -R9 ;  /* 0x8000000900097221 */ /* 0x008fc80000000000 */
[----:B0-----:R-:W-:-:S04]  /*02b0*/  FMUL R0, R2, R9 ;  /* 0x0000000902007220 */ /* 0x001fc80000400000 */
[----:B------:R-:W0:Y:S01]  /*02c0*/  FCHK P0, R0, R11 ;  /* 0x0000000b00007302 */ /* 0x000e220000000000 */
[----:B-1----:R-:W-:-:S04]  /*02d0*/  FFMA R13, -R11, R8, 1 ;  /* 0x3f8000000b0d7423 */ /* 0x002fc80000000108 */
[----:B------:R-:W-:-:S04]  /*02e0*/  FFMA R13, R8, R13, R8 ;  /* 0x0000000d080d7223 */ /* 0x000fc80000000008 */
[----:B------:R-:W-:-:S04]  /*02f0*/  FFMA R8, R0, R13, RZ ;  /* 0x0000000d00087223 */ /* 0x000fc800000000ff */
[----:B------:R-:W-:-:S04]  /*0300*/  FFMA R6, -R11, R8, R0 ;  /* 0x000000080b067223 */ /* 0x000fc80000000100 */
[----:B------:R-:W-:Y:S01]  /*0310*/  FFMA R6, R13, R6, R8 ;  /* 0x000000060d067223 */ /* 0x000fe20000000008 */
[----:B0-----:R-:W-:Y:S06]  /*0320*/  @!P0 BRA `(.L_x_173) ;  /* 0x0000000000108947 */ /* 0x001fec0003800000 */
[----:B------:R-:W-:Y:S01]  /*0330*/  IMAD.MOV.U32 R3, RZ, RZ, R11 ;  /* 0x000000ffff037224 */ /* 0x000fe200078e000b */
[----:B------:R-:W-:-:S07]  /*0340*/  MOV R8, 0x360 ;  /* 0x0000036000087802 */ /* 0x000fce0000000f00 */
[----:B------:R-:W-:Y:S05]  /*0350*/  CALL.REL.NOINC `($__internal_7_$__cuda_sm3x_div_rn_noftz_f32_slowpath) ;  /* 0x0000000800007944 */ /* 0x000fea0003c00000 */
[----:B------:R-:W-:-:S07]  /*0360*/  MOV R6, R0 ;  /* 0x0000000000067202 */ /* 0x000fce0000000f00 */
.L_x_173:
[----:B------:R-:W-:Y:S05]  /*0370*/  BSYNC.RECONVERGENT B0 ;  /* 0x0000000000007941 */ /* 0x000fea0003800200 */
.L_x_172:
[----:B------:R-:W0:Y:S02]  /*0380*/  LDC.64 R8, c[0x0][0x390] ;  /* 0x0000e400ff087b82 */ /* 0x000e240000000a00 */
[----:B0-----:R-:W2:Y:S04]  /*0390*/  LDG.E R7, desc[UR6][R8.64+0x10] ;  /* 0x0000100608077981 */ /* 0x001ea8000c1e1900 */
[----:B------:R-:W3:Y:S01]  /*03a0*/  LDG.E R0, desc[UR6][R8.64+0x14] ;  /* 0x0000140608007981 */ /* 0x000ee2000c1e1900 */
[----:B------:R-:W-:Y:S01]  /*03b0*/  VIADD R5, R5, 0x1 ;  /* 0x0000000105057836 */ /* 0x000fe20000000000 */
[----:B------:R-:W-:Y:S04]  /*03c0*/  BSSY.RECONVERGENT B0, `(.L_x_174) ;  /* 0x0000010000007945 */ /* 0x000fe80003800200 */
[----:B------:R-:W-:Y:S01]  /*03d0*/  I2FP.F32.U32 R5, R5 ;  /* 0x0000000500057245 */ /* 0x000fe20000201000 */
[----:B--2---:R-:W0:Y:S04]  /*03e0*/  MUFU.RCP R10, R7 ;  /* 0x00000007000a7308 */ /* 0x004e280000001000 */
[----:B---3--:R-:W-:-:S04]  /*03f0*/  FADD R5, R5, -R0 ;  /* 0x8000000005057221 */ /* 0x008fc80000000000 */
[----:B------:R-:W-:-:S04]  /*0400*/  FMUL R0, R2, -R5 ;  /* 0x8000000502007220 */ /* 0x000fc80000400000 */
[----:B------:R-:W1:Y:S01]  /*0410*/  FCHK P0, R0, R7 ;  /* 0x0000000700007302 */ /* 0x000e620000000000 */
[----:B0-----:R-:W-:-:S04]  /*0420*/  FFMA R3, -R7, R10, 1 ;  /* 0x3f80000007037423 */ /* 0x001fc8000000010a */
[----:B------:R-:W-:-:S04]  /*0430*/  FFMA R3, R10, R3, R10 ;  /* 0x000000030a037223 */ /* 0x000fc8000000000a */
[----:B------:R-:W-:-:S04]  /*0440*/  FFMA R10, R0, R3, RZ ;  /* 0x00000003000a7223 */ /* 0x000fc800000000ff */
[----:B------:R-:W-:-:S04]  /*0450*/  FFMA R5, -R7, R10, R0 ;  /* 0x0000000a07057223 */ /* 0x000fc80000000100 */
[----:B------:R-:W-:Y:S01]  /*0460*/  FFMA R3, R3, R5, R10 ;  /* 0x0000000503037223 */ /* 0x000fe2000000000a */
[----:B-1----:R-:W-:Y:S06]  /*0470*/  @!P0 BRA `(.L_x_175) ;  /* 0x0000000000108947 */ /* 0x002fec0003800000 */
[----:B------:R-:W-:Y:S01]  /*0480*/  IMAD.MOV.U32 R3, RZ, RZ, R7 ;  /* 0x000000ffff037224 */ /* 0x000fe200078e0007 */
[----:B------:R-:W-:-:S07]  /*0490*/  MOV R8, 0x4b0 ;  /* 0x000004b000087802 */ /* 0x000fce0000000f00 */
[----:B------:R-:W-:Y:S05]  /*04a0*/  CALL.REL.NOINC `($__internal_7_$__cuda_sm3x_div_rn_noftz_f32_slowpath) ;  /* 0x0000000400ac7944 */ /* 0x000fea0003c00000 */
[----:B------:R-:W-:-:S07]  /*04b0*/  IMAD.MOV.U32 R3, RZ, RZ, R0 ;  /* 0x000000ffff037224 */ /* 0x000fce00078e0000 */
.L_x_175:
[----:B------:R-:W-:Y:S05]  /*04c0*/  BSYNC.RECONVERGENT B0 ;  /* 0x0000000000007941 */ /* 0x000fea0003800200 */
.L_x_174:
[----:B------:R-:W0:Y:S08]  /*04d0*/  LDC.64 R8, c[0x0][0x398] ;  /* 0x0000e600ff087b82 */ /* 0x000e300000000a00 */
[----:B------:R-:W1:Y:S01]  /*04e0*/  LDC.64 R10, c[0x0][0x380] ;  /* 0x0000e000ff0a7b82 */ /* 0x000e620000000a00 */
[----:B0-----:R-:W2:Y:S04]  /*04f0*/  LDG.E R5, desc[UR6][R8.64] ;  /* 0x0000000608057981 */ /* 0x001ea8000c1e1900 */
[----:B------:R-:W3:Y:S04]  /*0500*/  LDG.E R0, desc[UR6][R8.64+0x4] ;  /* 0x0000040608007981 */ /* 0x000ee8000c1e1900 */
[----:B------:R-:W4:Y:S01]  /*0510*/  LDG.E R7, desc[UR6][R8.64+0x8] ;  /* 0x0000080608077981 */ /* 0x000f22000c1e1900 */
[----:B------:R-:W-:-:S02]  /*0520*/  IMAD R13, R4, 0x3, RZ ;  /* 0x00000003040d7824 */ /* 0x000fc400078e02ff */
[----:B--2---:R-:W-:-:S04]  /*0530*/  FMUL R5, R5, R6 ;  /* 0x0000000605057220 */ /* 0x004fc80000400000 */
[----:B---3--:R-:W-:Y:S01]  /*0540*/  FFMA R0, R2, R0, R5 ;  /* 0x0000000002007223 */ /* 0x008fe20000000005 */
[----:B-1----:R-:W-:-:S04]  /*0550*/  IMAD.WIDE.U32 R4, R13, 0x4, R10 ;  /* 0x000000040d047825 */ /* 0x002fc800078e000a */
[----:B----4-:R-:W-:-:S05]  /*0560*/  FFMA R7, R7, R3, R0 ;  /* 0x0000000307077223 */ /* 0x010fca0000000000 */
[----:B------:R-:W-:Y:S04]  /*0570*/  STG.E desc[UR6][R4.64], R7 ;  /* 0x0000000704007986 */ /* 0x000fe8000c101906 */
[----:B------:R-:W2:Y:S04]  /*0580*/  LDG.E R13, desc[UR6][R8.64+0x10] ;  /* 0x00001006080d7981 */ /* 0x000ea8000c1e1900 */
[----:B------:R-:W3:Y:S04]  /*0590*/  LDG.E R11, desc[UR6][R8.64+0xc] ;  /* 0x00000c06080b7981 */ /* 0x000ee8000c1e1900 */
[----:B------:R-:W4:Y:S01]  /*05a0*/  LDG.E R15, desc[UR6][R8.64+0x14] ;  /* 0x00001406080f7981 */ /* 0x000f22000c1e1900 */
[----:B--2---:R-:W-:-:S04]  /*05b0*/  FMUL R0, R2, R13 ;  /* 0x0000000d02007220 */ /* 0x004fc80000400000 */
[----:B---3--:R-:W-:-:S04]  /*05c0*/  FFMA R0, R11, R6, R0 ;  /* 0x000000060b007223 */ /* 0x008fc80000000000 */
        /* <DEDUP_REMOVED lines=8> */
[----:B------:R-:W-:Y:S01]  /*0650*/  STG.E desc[UR6][R4.64+0x8], R17 ;  /* 0x0000081104007986 */ /* 0x000fe2000c101906 */
[----:B------:R-:W-:Y:S05]  /*0660*/  EXIT ;  /* 0x000000000000794d */ /* 0x000fea0003800000 */
        .weak           $__internal_6_$__cuda_sm20_div_rn_f64_full
        .type           $__internal_6_$__cuda_sm20_div_rn_f64_full,@function
        .size           $__internal_6_$__cuda_sm20_div_rn_f64_full,($__internal_7_$__cuda_sm3x_div_rn_noftz_f32_slowpath - $__internal_6_$__cuda_sm20_div_rn_f64_full)
$__internal_6_$__cuda_sm20_div_rn_f64_full:
[----:B------:R-:W-:Y:S01]  /*0670*/  IMAD.MOV.U32 R3, RZ, RZ, 0x3fff4000 ;  /* 0x3fff4000ff037424 */ /* 0x000fe200078e00ff */
[C---:B------:R-:W-:Y:S01]  /*0680*/  FSETP.GEU.AND P1, PT, |R7|.reuse, 1.469367938527859385e-39, PT ;  /* 0x001000000700780b */ /* 0x040fe20003f2e200 */
[----:B------:R-:W-:Y:S01]  /*0690*/  IMAD.MOV.U32 R2, RZ, RZ, 0x0 ;  /* 0x00000000ff027424 */ /* 0x000fe200078e00ff */
[----:B------:R-:W-:Y:S01]  /*06a0*/  LOP3.LUT R12, R7, 0x7ff00000, RZ, 0xc0, !PT ;  /* 0x7ff00000070c7812 */ /* 0x000fe200078ec0ff */
[----:B------:R-:W0:Y:S01]  /*06b0*/  MUFU.RCP64H R9, R3 ;  /* 0x0000000300097308 */ /* 0x000e220000001800 */
[----:B------:R-:W-:Y:S01]  /*06c0*/  IMAD.MOV.U32 R8, RZ, RZ, 0x1 ;  /* 0x00000001ff087424 */ /* 0x000fe200078e00ff */
[----:B------:R-:W-:Y:S01]  /*06d0*/  MOV R13, 0x1ca00000 ;  /* 0x1ca00000000d7802 */ /* 0x000fe20000000f00 */
[----:B------:R-:W-:Y:S01]  /*06e0*/  IMAD.MOV.U32 R19, RZ, RZ, 0x40800000 ;  /* 0x40800000ff137424 */ /* 0x000fe200078e00ff */
[----:B------:R-:W-:Y:S01]  /*06f0*/  ISETP.GE.U32.AND P0, PT, R12, 0x40800000, PT ;  /* 0x408000000c00780c */ /* 0x000fe20003f06070 */
[----:B------:R-:W-:Y:S01]  /*0700*/  IMAD.MOV.U32 R18, RZ, RZ, R12 ;  /* 0x000000ffff127224 */ /* 0x000fe200078e000c */
[----:B------:R-:W-:Y:S01]  /*0710*/  BSSY.RECONVERGENT B1, `(.L_x_176) ;  /* 0x0000041000017945 */ /* 0x000fe20003800200 */
[----:B------:R-:W-:Y:S01]  /*0720*/  VIADD R21, R19, 0xffffffff ;  /* 0xffffffff13157836 */ /* 0x000fe20000000000 */
[----:B------:R-:W-:Y:S01]  /*0730*/  SEL R13, R13, 0x63400000, !P0 ;  /* 0x634000000d0d7807 */ /* 0x000fe20004000000 */
[----:B0-----:R-:W-:-:S08]  /*0740*/  DFMA R10, R8, -R2, 1 ;  /* 0x3ff00000080a742b */ /* 0x001fd00000000802 */
[----:B------:R-:W-:-:S08]  /*0750*/  DFMA R10, R10, R10, R10 ;  /* 0x0000000a0a0a722b */ /* 0x000fd0000000000a */
[----:B------:R-:W-:Y:S01]  /*0760*/  DFMA R14, R8, R10, R8 ;  /* 0x0000000a080e722b */ /* 0x000fe20000000008 */
[C-C-:B------:R-:W-:Y:S01]  /*0770*/  @!P1 LOP3.LUT R10, R13.reuse, 0x80000000, R7.reuse, 0xf8, !PT ;  /* 0x800000000d0a9812 */ /* 0x140fe200078ef807 */
[----:B------:R-:W-:Y:S01]  /*0780*/  IMAD.MOV.U32 R8, RZ, RZ, R6 ;  /* 0x000000ffff087224 */ /* 0x000fe200078e0006 */
[----:B------:R-:W-:Y:S02]  /*0790*/  LOP3.LUT R9, R13, 0x800fffff, R7, 0xf8, !PT ;  /* 0x800fffff0d097812 */ /* 0x000fe400078ef807 */
[----:B------:R-:W-:Y:S01]  /*07a0*/  @!P1 LOP3.LUT R11, R10, 0x100000, RZ, 0xfc, !PT ;  /* 0x001000000a0b9812 */ /* 0x000fe200078efcff */
[----:B------:R-:W-:Y:S02]  /*07b0*/  @!P1 IMAD.MOV.U32 R10, RZ, RZ, RZ ;  /* 0x000000ffff0a9224 */ /* 0x000fe400078e00ff */
[----:B------:R-:W-:-:S04]  /*07c0*/  DFMA R16, R14, -R2, 1 ;  /* 0x3ff000000e10742b */ /* 0x000fc80000000802 */
[----:B------:R-:W-:-:S04]  /*07d0*/  @!P1 DFMA R8, R8, 2, -R10 ;  /* 0x400000000808982b */ /* 0x000fc8000000080a */
[----:B------:R-:W-:-:S06]  /*07e0*/  DFMA R10, R14, R16, R14 ;  /* 0x000000100e0a722b */ /* 0x000fcc000000000e */
[----:B------:R-:W-:Y:S02]  /*07f0*/  @!P1 LOP3.LUT R18, R9, 0x7ff00000, RZ, 0xc0, !PT ;  /* 0x7ff0000009129812 */ /* 0x000fe400078ec0ff */
[----:B------:R-:W-:-:S03]  /*0800*/  DMUL R16, R10, R8 ;  /* 0x000000080a107228 */ /* 0x000fc60000000000 */
[----:B------:R-:W-:-:S05]  /*0810*/  VIADD R20, R18, 0xffffffff ;  /* 0xffffffff12147836 */ /* 0x000fca0000000000 */
[----:B------:R-:W-:Y:S01]  /*0820*/  DFMA R14, R16, -R2, R8 ;  /* 0x80000002100e722b */ /* 0x000fe20000000008 */
[----:B------:R-:W-:-:S04]  /*0830*/  ISETP.GT.U32.AND P0, PT, R20, 0x7feffffe, PT ;  /* 0x7feffffe1400780c */ /* 0x000fc80003f04070 */
[----:B------:R-:W-:-:S03]  /*0840*/  ISETP.GT.U32.OR P0, PT, R21, 0x7feffffe, P0 ;  /* 0x7feffffe1500780c */ /* 0x000fc60000704470 */
[----:B------:R-:W-:-:S10]  /*0850*/  DFMA R10, R10, R14, R16 ;  /* 0x0000000e0a0a722b */ /* 0x000fd40000000010 */
[----:B------:R-:W-:Y:S05]  /*0860*/  @P0 BRA `(.L_x_177) ;  /* 0x0000000000680947 */ /* 0x000fea0003800000 */
[----:B------:R-:W-:Y:S01]  /*0870*/  MOV R7, 0x40800000 ;  /* 0x4080000000077802 */ /* 0x000fe20000000f00 */
[----:B------:R-:W-:-:S03]  /*0880*/  IMAD.MOV.U32 R6, RZ, RZ, RZ ;  /* 0x000000ffff067224 */ /* 0x000fc600078e00ff */
[----:B------:R-:W-:-:S04]  /*0890*/  VIADDMNMX R12, R12, -R7, 0xb9600000, !PT ;  /* 0xb96000000c0c7446 */ /* 0x000fc80007800907 */
[----:B------:R-:W-:-:S05]  /*08a0*/  VIMNMX R12, PT, PT, R12, 0x46a00000, PT ;  /* 0x46a000000c0c7848 */ /* 0x000fca0003fe0100 */
[----:B------:R-:W-:-:S04]  /*08b0*/  IMAD.IADD R14, R12, 0x1, -R13 ;  /* 0x000000010c0e7824 */ /* 0x000fc800078e0a0d */
[----:B------:R-:W-:-:S06]  /*08c0*/  VIADD R7, R14, 0x7fe00000 ;  /* 0x7fe000000e077836 */ /* 0x000fcc0000000000 */
[----:B------:R-:W-:-:S10]  /*08d0*/  DMUL R12, R10, R6 ;  /* 0x000000060a0c7228 */ /* 0x000fd40000000000 */
[----:B------:R-:W-:-:S13]  /*08e0*/  FSETP.GTU.AND P0, PT, |R13|, 1.469367938527859385e-39, PT ;  /* 0x001000000d00780b */ /* 0x000fda0003f0c200 */
[----:B------:R-:W-:Y:S05]  /*08f0*/  @P0 BRA `(.L_x_178) ;  /* 0x0000000000880947 */ /* 0x000fea0003800000 */
[----:B------:R-:W-:Y:S01]  /*0900*/  DFMA R2, R10, -R2, R8 ;  /* 0x800000020a02722b */ /* 0x000fe20000000008 */
[----:B------:R-:W-:-:S09]  /*0910*/  IMAD.MOV.U32 R6, RZ, RZ, RZ ;  /* 0x000000ffff067224 */ /* 0x000fd200078e00ff */
[C---:B------:R-:W-:Y:S02]  /*0920*/  FSETP.NEU.AND P0, PT, R3.reuse, RZ, PT ;  /* 0x000000ff0300720b */ /* 0x040fe40003f0d000 */
[----:B------:R-:W-:-:S04]  /*0930*/  LOP3.LUT R2, R3, 0x408f4000, RZ, 0x3c, !PT ;  /* 0x408f400003027812 */ /* 0x000fc800078e3cff */
[----:B------:R-:W-:-:S04]  /*0940*/  LOP3.LUT R9, R2, 0x80000000, RZ, 0xc0, !PT ;  /* 0x8000000002097812 */ /* 0x000fc800078ec0ff */
[----:B------:R-:W-:-:S03]  /*0950*/  LOP3.LUT R7, R9, R7, RZ, 0xfc, !PT ;  /* 0x0000000709077212 */ /* 0x000fc600078efcff */
[----:B------:R-:W-:Y:S05]  /*0960*/  @!P0 BRA `(.L_x_178) ;  /* 0x00000000006c8947 */ /* 0x000fea0003800000 */
[----:B------:R-:W-:Y:S01]  /*0970*/  IMAD.MOV R3, RZ, RZ, -R14 ;  /* 0x000000ffff037224 */ /* 0x000fe200078e0a0e */
[----:B------:R-:W-:Y:S01]  /*0980*/  DMUL.RP R6, R10, R6 ;  /* 0x000000060a067228 */ /* 0x000fe20000008000 */
[----:B------:R-:W-:-:S06]  /*0990*/  IMAD.MOV.U32 R2, RZ, RZ, RZ ;  /* 0x000000ffff027224 */ /* 0x000fcc00078e00ff */
[----:B------:R-:W-:-:S03]  /*09a0*/  DFMA R2, R12, -R2, R10 ;  /* 0x800000020c02722b */ /* 0x000fc6000000000a */
[----:B------:R-:W-:-:S03]  /*09b0*/  LOP3.LUT R9, R7, R9, RZ, 0x3c, !PT ;  /* 0x0000000907097212 */ /* 0x000fc600078e3cff */
[----:B------:R-:W-:-:S04]  /*09c0*/  IADD3 R2, PT, PT, -R14, -0x43300000, RZ ;  /* 0xbcd000000e027810 */ /* 0x000fc80007ffe1ff */
[----:B------:R-:W-:-:S04]  /*09d0*/  FSETP.NEU.AND P0, PT, |R3|, R2, PT ;  /* 0x000000020300720b */ /* 0x000fc80003f0d200 */
[----:B------:R-:W-:Y:S02]  /*09e0*/  FSEL R12, R6, R12, !P0 ;  /* 0x0000000c060c7208 */ /* 0x000fe40004000000 */
[----:B------:R-:W-:Y:S01]  /*09f0*/  FSEL R13, R9, R13, !P0 ;  /* 0x0000000d090d7208 */ /* 0x000fe20004000000 */
[----:B------:R-:W-:Y:S06]  /*0a00*/  BRA `(.L_x_178) ;  /* 0x0000000000447947 */ /* 0x000fec0003800000 */
.L_x_177:
[----:B------:R-:W-:-:S14]  /*0a10*/  DSETP.NAN.AND P0, PT, R6, R6, PT ;  /* 0x000000060600722a */ /* 0x000fdc0003f08000 */
[----:B------:R-:W-:Y:S05]  /*0a20*/  @P0 BRA `(.L_x_179) ;  /* 0x0000000000340947 */ /* 0x000fea0003800000 */
[----:B------:R-:W-:Y:S01]  /*0a30*/  ISETP.NE.AND P0, PT, R18, R19, PT ;  /* 0x000000131200720c */ /* 0x000fe20003f05270 */
[----:B------:R-:W-:Y:S01]  /*0a40*/  IMAD.MOV.U32 R13, RZ, RZ, -0x80000 ;  /* 0xfff80000ff0d7424 */ /* 0x000fe200078e00ff */
[----:B------:R-:W-:-:S11]  /*0a50*/  MOV R12, 0x0 ;  /* 0x00000000000c7802 */ /* 0x000fd60000000f00 */
[----:B------:R-:W-:Y:S05]  /*0a60*/  @!P0 BRA `(.L_x_178) ;  /* 0x00000000002c8947 */ /* 0x000fea0003800000 */
[----:B------:R-:W-:Y:S02]  /*0a70*/  ISETP.NE.AND P0, PT, R18, 0x7ff00000, PT ;  /* 0x7ff000001200780c */ /* 0x000fe40003f05270 */
[----:B------:R-:W-:Y:S02]  /*0a80*/  LOP3.LUT R6, R7, 0x408f4000, RZ, 0x3c, !PT ;  /* 0x408f400007067812 */ /* 0x000fe400078e3cff */
[----:B------:R-:W-:Y:S02]  /*0a90*/  ISETP.EQ.OR P0, PT, R19, RZ, !P0 ;  /* 0x000000ff1300720c */ /* 0x000fe40004702670 */
[----:B------:R-:W-:-:S11]  /*0aa0*/  LOP3.LUT R13, R6, 0x80000000, RZ, 0xc0, !PT ;  /* 0x80000000060d7812 */ /* 0x000fd600078ec0ff */
[----:B------:R-:W-:Y:S01]  /*0ab0*/  @P0 LOP3.LUT R2, R13, 0x7ff00000, RZ, 0xfc, !PT ;  /* 0x7ff000000d020812 */ /* 0x000fe200078efcff */
[----:B------:R-:W-:Y:S02]  /*0ac0*/  @!P0 IMAD.MOV.U32 R12, RZ, RZ, RZ ;  /* 0x000000ffff0c8224 */ /* 0x000fe400078e00ff */
[----:B------:R-:W-:Y:S02]  /*0ad0*/  @P0 IMAD.MOV.U32 R12, RZ, RZ, RZ ;  /* 0x000000ffff0c0224 */ /* 0x000fe400078e00ff */
[----:B------:R-:W-:Y:S01]  /*0ae0*/  @P0 IMAD.MOV.U32 R13, RZ, RZ, R2 ;  /* 0x000000ffff0d0224 */ /* 0x000fe200078e0002 */
[----:B------:R-:W-:Y:S06]  /*0af0*/  BRA `(.L_x_178) ;  /* 0x0000000000087947 */ /* 0x000fec0003800000 */
.L_x_179:
[----:B------:R-:W-:Y:S01]  /*0b00*/  LOP3.LUT R13, R7, 0x80000, RZ, 0xfc, !PT ;  /* 0x00080000070d7812 */ /* 0x000fe200078efcff */
[----:B------:R-:W-:-:S07]  /*0b10*/  IMAD.MOV.U32 R12, RZ, RZ, R6 ;  /* 0x000000ffff0c7224 */ /* 0x000fce00078e0006 */
.L_x_178:
[----:B------:R-:W-:Y:S05]  /*0b20*/  BSYNC.RECONVERGENT B1 ;  /* 0x0000000000017941 */ /* 0x000fea0003800200 */
.L_x_176:
[----:B------:R-:W-:Y:S01]  /*0b30*/  IMAD.MOV.U32 R2, RZ, RZ, R0 ;  /* 0x000000ffff027224 */ /* 0x000fe200078e0000 */
[----:B------:R-:W-:-:S04]  /*0b40*/  MOV R3, 0x0 ;  /* 0x0000000000037802 */ /* 0x000fc80000000f00 */
[----:B------:R-:W-:Y:S05]  /*0b50*/  RET.REL.NODEC R2 `(_Z17compute_xyzkernelPfP9RGBDpixelS_S_) ;  /* 0xfffffff402287950 */ /* 0x000fea0003c3ffff */
        .weak           $__internal_7_$__cuda_sm3x_div_rn_noftz_f32_slowpath
        .type           $__internal_7_$__cuda_sm3x_div_rn_noftz_f32_slowpath,@function
        .size           $__internal_7_$__cuda_sm3x_div_rn_noftz_f32_slowpath,(.L_x_199 - $__internal_7_$__cuda_sm3x_div_rn_noftz_f32_slowpath)
$__internal_7_$__cuda_sm3x_div_rn_noftz_f32_slowpath:
[----:B------:R-:W-:Y:S01]  /*0b60*/  SHF.R.U32.HI R9, RZ, 0x17, R3 ;  /* 0x00000017ff097819 */ /* 0x000fe20000011603 */
[----:B------:R-:W-:Y:S01]  /*0b70*/  BSSY.RECONVERGENT B1, `(.L_x_180) ;  /* 0x0000062000017945 */ /* 0x000fe20003800200 */
[----:B------:R-:W-:Y:S02]  /*0b80*/  SHF.R.U32.HI R7, RZ, 0x17, R0 ;  /* 0x00000017ff077819 */ /* 0x000fe40000011600 */
[----:B------:R-:W-:Y:S02]  /*0b90*/  LOP3.LUT R14, R9, 0xff, RZ, 0xc0, !PT ;  /* 0x000000ff090e7812 */ /* 0x000fe400078ec0ff */
[----:B------:R-:W-:-:S03]  /*0ba0*/  LOP3.LUT R12, R7, 0xff, RZ, 0xc0, !PT ;  /* 0x000000ff070c7812 */ /* 0x000fc600078ec0ff */
[----:B------:R-:W-:Y:S02]  /*0bb0*/  VIADD R10, R14, 0xffffffff ;  /* 0xffffffff0e0a7836 */ /* 0x000fe40000000000 */
[----:B------:R-:W-:-:S03]  /*0bc0*/  VIADD R9, R12, 0xffffffff ;  /* 0xffffffff0c097836 */ /* 0x000fc60000000000 */
        /* <DEDUP_REMOVED lines=22> */
[----:B------:R-:W-:Y:S02]  /*0d30*/  @P0 IMAD.MOV.U32 R7, RZ, RZ, RZ ;  /* 0x000000ffff070224 */ /* 0x000fe400078e00ff */
[----:B------:R-:W-:Y:S01]  /*0d40*/  @!P0 FFMA R0, R0, 1.84467440737095516160e+19, RZ ;  /* 0x5f80000000008823 */ /* 0x000fe200000000ff */
[----:B------:R-:W-:Y:S02]  /*0d50*/  @!P0 IMAD.MOV.U32 R7, RZ, RZ, -0x40 ;  /* 0xffffffc0ff078424 */ /* 0x000fe400078e00ff */
[----:B------:R-:W-:-:S03]  /*0d60*/  @!P1 FFMA R3, R3, 1.84467440737095516160e+19, RZ ;  /* 0x5f80000003039823 */ /* 0x000fc600000000ff */
[----:B------:R-:W-:-:S07]  /*0d70*/  @!P1 IADD3 R7, PT, PT, R7, 0x40, RZ ;  /* 0x0000004007079810 */ /* 0x000fce0007ffe0ff */
.L_x_181:
[----:B------:R-:W-:Y:S01]  /*0d80*/  LEA R10, R14, 0xc0800000, 0x17 ;  /* 0xc08000000e0a7811 */ /* 0x000fe200078eb8ff */
[----:B------:R-:W-:Y:S04]  /*0d90*/  BSSY.RECONVERGENT B2, `(.L_x_186) ;  /* 0x0000036000027945 */ /* 0x000fe80003800200 */
[----:B------:R-:W-:Y:S02]  /*0da0*/  IMAD.IADD R10, R3, 0x1, -R10 ;  /* 0x00000001030a7824 */ /* 0x000fe400078e0a0a */
[----:B------:R-:W-:Y:S02]  /*0db0*/  VIADD R3, R12, 0xffffff81 ;  /* 0xffffff810c037836 */ /* 0x000fe40000000000 */
[----:B------:R0:W1:Y:S01]  /*0dc0*/  MUFU.RCP R9, R10 ;  /* 0x0000000a00097308 */ /* 0x0000620000001000 */
[----:B------:R-:W-:Y:S01]  /*0dd0*/  FADD.FTZ R11, -R10, -RZ ;  /* 0x800000ff0a0b7221 */ /* 0x000fe20000010100 */
[C---:B------:R-:W-:Y:S01]  /*0de0*/  IMAD R0, R3.reuse, -0x800000, R0 ;  /* 0xff80000003007824 */ /* 0x040fe200078e0200 */
[----:B0-----:R-:W-:-:S05]  /*0df0*/  IADD3 R10, PT, PT, R3, 0x7f, -R14 ;  /* 0x0000007f030a7810 */ /* 0x001fca0007ffe80e */
[----:B------:R-:W-:Y:S02]  /*0e00*/  IMAD.IADD R10, R10, 0x1, R7 ;  /* 0x000000010a0a7824 */ /* 0x000fe400078e0207 */
        /* <DEDUP_REMOVED lines=8> */
[----:B------:R-:W-:-:S05]  /*0e90*/  LOP3.LUT R3, R3, 0xff, RZ, 0xc0, !PT ;  /* 0x000000ff03037812 */ /* 0x000fca00078ec0ff */
[----:B------:R-:W-:-:S04]  /*0ea0*/  IMAD.IADD R11, R3, 0x1, R10 ;  /* 0x00000001030b7824 */ /* 0x000fc800078e020a */
        /* <DEDUP_REMOVED lines=11> */
[CCC-:B------:R-:W-:Y:S01]  /*0f60*/  FFMA.RM R10, R16.reuse, R12.reuse, R9.reuse ;  /* 0x0000000c100a7223 */ /* 0x1c0fe20000004009 */
[C---:B------:R-:W-:Y:S02]  /*0f70*/  ISETP.NE.AND P2, PT, R11.reuse, RZ, PT ;  /* 0x000000ff0b00720c */ /* 0x040fe40003f45270 */
[----:B------:R-:W-:Y:S02]  /*0f80*/  ISETP.NE.AND P1, PT, R11, RZ, PT ;  /* 0x000000ff0b00720c */ /* 0x000fe40003f25270 */
[----:B------:R-:W-:Y:S01]  /*0f90*/  LOP3.LUT R7, R3, 0x7fffff, RZ, 0xc0, !PT ;  /* 0x007fffff03077812 */ /* 0x000fe200078ec0ff */
[----:B------:R-:W-:Y:S01]  /*0fa0*/  FFMA.RP R3, R16, R12, R9 ;  /* 0x0000000c10037223 */ /* 0x000fe20000008009 */
[----:B------:R-:W-:Y:S01]  /*0fb0*/  IADD3 R12, PT, PT, R11, 0x20, RZ ;  /* 0x000000200b0c7810 */ /* 0x000fe20007ffe0ff */
[----:B------:R-:W-:Y:S01]  /*0fc0*/  IMAD.MOV R9, RZ, RZ, -R11 ;  /* 0x000000ffff097224 */ /* 0x000fe200078e0a0b */
[----:B------:R-:W-:-:S02]  /*0fd0*/  LOP3.LUT R7, R7, 0x800000, RZ, 0xfc, !PT ;  /* 0x0080000007077812 */ /* 0x000fc400078efcff */
[----:B------:R-:W-:Y:S02]  /*0fe0*/  FSETP.NEU.FTZ.AND P0, PT, R3, R10, PT ;  /* 0x0000000a0300720b */ /* 0x000fe40003f1d000 */
[----:B------:R-:W-:Y:S02]  /*0ff0*/  SHF.L.U32 R12, R7, R12, RZ ;  /* 0x0000000c070c7219 */ /* 0x000fe400000006ff */
[----:B------:R-:W-:Y:S02]  /*1000*/  SEL R10, R9, RZ, P2 ;  /* 0x000000ff090a7207 */ /* 0x000fe40001000000 */
[----:B------:R-:W-:Y:S02]  /*1010*/  ISETP.NE.AND P1, PT, R12, RZ, P1 ;  /* 0x000000ff0c00720c */ /* 0x000fe40000f25270 */
[----:B------:R-:W-:Y:S02]  /*1020*/  SHF.R.U32.HI R10, RZ, R10, R7 ;  /* 0x0000000aff0a7219 */ /* 0x000fe40000011607 */
[----:B------:R-:W-:-:S02]  /*1030*/  PLOP3.LUT P0, PT, P0, P1, PT, 0xf8, 0x8f ;  /* 0x00000000008f781c */ /* 0x000fc40000703f70 */
[----:B------:R-:W-:Y:S02]  /*1040*/  SHF.R.U32.HI R12, RZ, 0x1, R10 ;  /* 0x00000001ff0c7819 */ /* 0x000fe4000001160a */
[----:B------:R-:W-:-:S04]  /*1050*/  SEL R3, RZ, 0x1, !P0 ;  /* 0x00000001ff037807 */ /* 0x000fc80004000000 */
[----:B------:R-:W-:-:S04]  /*1060*/  LOP3.LUT R3, R3, 0x1, R12, 0xf8, !PT ;  /* 0x0000000103037812 */ /* 0x000fc800078ef80c */
[----:B------:R-:W-:-:S05]  /*1070*/  LOP3.LUT R3, R3, R10, RZ, 0xc0, !PT ;  /* 0x0000000a03037212 */ /* 0x000fca00078ec0ff */
[----:B------:R-:W-:-:S05]  /*1080*/  IMAD.IADD R3, R12, 0x1, R3 ;  /* 0x000000010c037824 */ /* 0x000fca00078e0203 */
[----:B------:R-:W-:Y:S01]  /*1090*/  LOP3.LUT R0, R3, R0, RZ, 0xfc, !PT ;  /* 0x0000000003007212 */ /* 0x000fe200078efcff */
[----:B------:R-:W-:Y:S06]  /*10a0*/  BRA `(.L_x_189) ;  /* 0x0000000000107947 */ /* 0x000fec0003800000 */
.L_x_188:
[----:B------:R-:W-:-:S04]  /*10b0*/  LOP3.LUT R0, R0, 0x80000000, RZ, 0xc0, !PT ;  /* 0x8000000000007812 */ /* 0x000fc800078ec0ff */
[----:B------:R-:W-:Y:S01]  /*10c0*/  LOP3.LUT R0, R0, 0x7f800000, RZ, 0xfc, !PT ;  /* 0x7f80000000007812 */ /* 0x000fe200078efcff */
[----:B------:R-:W-:Y:S06]  /*10d0*/  BRA `(.L_x_189) ;  /* 0x0000000000047947 */ /* 0x000fec0003800000 */
.L_x_187:
[----:B------:R-:W-:-:S07]  /*10e0*/  IMAD R0, R10, 0x800000, R0 ;  /* 0x008000000a007824 */ /* 0x000fce00078e0200 */
.L_x_189:
[----:B------:R-:W-:Y:S05]  /*10f0*/  BSYNC.RECONVERGENT B2 ;  /* 0x0000000000027941 */ /* 0x000fea0003800200 */
.L_x_186:
[----:B------:R-:W-:Y:S05]  /*1100*/  BRA `(.L_x_190) ;  /* 0x0000000000207947 */ /* 0x000fea0003800000 */
.L_x_185:
[----:B------:R-:W-:-:S04]  /*1110*/  LOP3.LUT R0, R3, 0x80000000, R0, 0x48, !PT ;  /* 0x8000000003007812 */ /* 0x000fc800078e4800 */
[----:B------:R-:W-:Y:S01]  /*1120*/  LOP3.LUT R0, R0, 0x7f800000, RZ, 0xfc, !PT ;  /* 0x7f80000000007812 */ /* 0x000fe200078efcff */
[----:B------:R-:W-:Y:S06]  /*1130*/  BRA `(.L_x_190) ;  /* 0x0000000000147947 */ /* 0x000fec0003800000 */
.L_x_184:
[----:B------:R-:W-:Y:S01]  /*1140*/  LOP3.LUT R0, R3, 0x80000000, R0, 0x48, !PT ;  /* 0x8000000003007812 */ /* 0x000fe200078e4800 */
[----:B------:R-:W-:Y:S06]  /*1150*/  BRA `(.L_x_190) ;  /* 0x00000000000c7947 */ /* 0x000fec0003800000 */
.L_x_183:
[----:B------:R-:W0:Y:S01]  /*1160*/  MUFU.RSQ R0, -QNAN ;  /* 0xffc0000000007908 */ /* 0x000e220000001400 */
[----:B------:R-:W-:Y:S05]  /*1170*/  BRA `(.L_x_190) ;  /* 0x0000000000047947 */ /* 0x000fea0003800000 */
.L_x_182:
[----:B------:R-:W-:-:S07]  /*1180*/  FADD.FTZ R0, R0, R3 ;  /* 0x0000000300007221 */ /* 0x000fce0000010000 */
.L_x_190:
[----:B------:R-:W-:Y:S05]  /*1190*/  BSYNC.RECONVERGENT B1 ;  /* 0x0000000000017941 */ /* 0x000fea0003800200 */
.L_x_180:
[----:B------:R-:W-:-:S04]  /*11a0*/  IMAD.MOV.U32 R9, RZ, RZ, 0x0 ;  /* 0x00000000ff097424 */ /* 0x000fc800078e00ff */
[----:B0-----:R-:W-:Y:S05]  /*11b0*/  RET.REL.NODEC R8 `(_Z17compute_xyzkernelPfP9RGBDpixelS_S_) ;  /* 0xffffffec08907950 */ /* 0x001fea0003c3ffff */
.L_x_191:
        /* <DEDUP_REMOVED lines=12> */
.L_x_199:


//--------------------- .nv.shared.reserved.0     --------------------------
	.section	.nv.shared.reserved.0,"aw",@nobits
	.weak		__nv_reservedSMEM_offset_0_alias
	.size		__nv_reservedSMEM_offset_0_alias, 0, 64
	.other		__nv_reservedSMEM_offset_0_alias,@"STO_CUDA_RESERVED_SHARED STV_DEFAULT"
__nv_reservedSMEM_offset_0_alias:
	.zero		0
	.zero		64


//--------------------- .nv.constant0._Z23compute_TSDFGPUbox_projPfS_S_P9RGBDpixelS_PKfiiiiiiif --------------------------
	.section	.nv.constant0._Z23compute_TSDFGPUbox_projPfS_S_P9RGBDpixelS_PKfiiiiiiif,"a",@progbits
	.sectionflags	@""
	.align	4
.nv.constant0._Z23compute_TSDFGPUbox_projPfS_S_P9RGBDpixelS_PKfiiiiiiif:
	.zero		976


//--------------------- .nv.constant0._Z18compute_TSDFGPUboxPfS_S_S_fPjP9RGBDpixelS0_S0_S_PKfiiiiiiif --------------------------
	.section	.nv.constant0._Z18compute_TSDFGPUboxPfS_S_S_fPjP9RGBDpixelS0_S0_S_PKfiiiiiiif,"a",@progbits
	.sectionflags	@""
	.align	4
.nv.constant0._Z18compute_TSDFGPUboxPfS_S_S_fPjP9RGBDpixelS0_S0_S_PKfiiiiiiif:
	.zero		1016


//--------------------- .nv.constant0._Z17fillInBeIndexFullPjS_S_j --------------------------
	.section	.nv.constant0._Z17fillInBeIndexFullPjS_S_j,"a",@progbits
	.sectionflags	@""
	.align	4
.nv.constant0._Z17fillInBeIndexFullPjS_S_j:
	.zero		924


//--------------------- .nv.constant0._Z17compute_xyzkernelPfP9RGBDpixelS_S_ --------------------------
	.section	.nv.constant0._Z17compute_xyzkernelPfP9RGBDpixelS_S_,"a",@progbits
	.sectionflags	@""
	.align	4
.nv.constant0._Z17compute_xyzkernelPfP9RGBDpixelS_S_:
	.zero		928


//--------------------- SYMBOLS --------------------------

	.type		.nv.reservedSmem.offset0,@object
	.size		.nv.reservedSmem.offset0,0x4
